//
// Generated by NVIDIA NVVM Compiler
//
// Compiler Build ID: CL-36424714
// Cuda compilation tools, release 13.0, V13.0.88
// Based on NVVM 20.0.0
//

.version 9.0
.target sm_100
.address_size 64

	// .globl	_Z20transformacao_linearPdS_S_iiii

.visible .entry _Z20transformacao_linearPdS_S_iiii(
	.param .u64 .ptr .align 1 _Z20transformacao_linearPdS_S_iiii_param_0,
	.param .u64 .ptr .align 1 _Z20transformacao_linearPdS_S_iiii_param_1,
	.param .u64 .ptr .align 1 _Z20transformacao_linearPdS_S_iiii_param_2,
	.param .u32 _Z20transformacao_linearPdS_S_iiii_param_3,
	.param .u32 _Z20transformacao_linearPdS_S_iiii_param_4,
	.param .u32 _Z20transformacao_linearPdS_S_iiii_param_5,
	.param .u32 _Z20transformacao_linearPdS_S_iiii_param_6
)
{
	.reg .pred 	%p<15>;
	.reg .b32 	%r<57>;
	.reg .b64 	%rd<43>;
	.reg .b64 	%fd<112>;

	ld.param.u64 	%rd11, [_Z20transformacao_linearPdS_S_iiii_param_0];
	ld.param.u64 	%rd12, [_Z20transformacao_linearPdS_S_iiii_param_1];
	ld.param.u64 	%rd10, [_Z20transformacao_linearPdS_S_iiii_param_2];
	ld.param.u32 	%r29, [_Z20transformacao_linearPdS_S_iiii_param_3];
	ld.param.u32 	%r27, [_Z20transformacao_linearPdS_S_iiii_param_4];
	ld.param.u32 	%r28, [_Z20transformacao_linearPdS_S_iiii_param_5];
	ld.param.u32 	%r30, [_Z20transformacao_linearPdS_S_iiii_param_6];
	cvta.to.global.u64 	%rd1, %rd12;
	cvta.to.global.u64 	%rd2, %rd11;
	mov.u32 	%r31, %tid.x;
	mov.u32 	%r32, %ntid.x;
	mov.u32 	%r33, %ctaid.x;
	mad.lo.s32 	%r1, %r32, %r33, %r31;
	mov.u32 	%r34, %tid.y;
	mov.u32 	%r35, %ntid.y;
	mov.u32 	%r36, %ctaid.y;
	mad.lo.s32 	%r37, %r35, %r36, %r34;
	mov.u32 	%r38, %tid.z;
	mov.u32 	%r39, %ntid.z;
	mov.u32 	%r40, %ctaid.z;
	mad.lo.s32 	%r3, %r39, %r40, %r38;
	setp.ge.s32 	%p1, %r1, %r30;
	setp.ge.s32 	%p2, %r37, %r29;
	or.pred  	%p3, %p1, %p2;
	setp.ge.s32 	%p4, %r3, %r28;
	or.pred  	%p5, %p4, %p3;
	@%p5 bra 	$L__BB0_15;
	setp.lt.s32 	%p6, %r27, 1;
	mov.f64 	%fd111, 0d0000000000000000;
	@%p6 bra 	$L__BB0_14;
	mad.lo.s32 	%r42, %r28, %r1, %r3;
	mul.lo.s32 	%r4, %r42, %r27;
	mul.lo.s32 	%r5, %r27, %r37;
	and.b32  	%r6, %r27, 15;
	setp.lt.u32 	%p7, %r27, 16;
	mov.f64 	%fd111, 0d0000000000000000;
	mov.b32 	%r53, 0;
	@%p7 bra 	$L__BB0_5;
	and.b32  	%r53, %r27, 2147483632;
	neg.s32 	%r51, %r53;
	add.s64 	%rd3, %rd2, 64;
	mul.wide.u32 	%rd13, %r5, 8;
	add.s64 	%rd14, %rd13, %rd1;
	add.s64 	%rd41, %rd14, 64;
	mov.f64 	%fd111, 0d0000000000000000;
	mov.u32 	%r50, %r4;
$L__BB0_4:
	.pragma "nounroll";
	mul.wide.s32 	%rd15, %r50, 8;
	add.s64 	%rd16, %rd3, %rd15;
	ld.global.f64 	%fd18, [%rd16+-64];
	ld.global.f64 	%fd19, [%rd41+-64];
	fma.rn.f64 	%fd20, %fd18, %fd19, %fd111;
	ld.global.f64 	%fd21, [%rd16+-56];
	ld.global.f64 	%fd22, [%rd41+-56];
	fma.rn.f64 	%fd23, %fd21, %fd22, %fd20;
	ld.global.f64 	%fd24, [%rd16+-48];
	ld.global.f64 	%fd25, [%rd41+-48];
	fma.rn.f64 	%fd26, %fd24, %fd25, %fd23;
	ld.global.f64 	%fd27, [%rd16+-40];
	ld.global.f64 	%fd28, [%rd41+-40];
	fma.rn.f64 	%fd29, %fd27, %fd28, %fd26;
	ld.global.f64 	%fd30, [%rd16+-32];
	ld.global.f64 	%fd31, [%rd41+-32];
	fma.rn.f64 	%fd32, %fd30, %fd31, %fd29;
	ld.global.f64 	%fd33, [%rd16+-24];
	ld.global.f64 	%fd34, [%rd41+-24];
	fma.rn.f64 	%fd35, %fd33, %fd34, %fd32;
	ld.global.f64 	%fd36, [%rd16+-16];
	ld.global.f64 	%fd37, [%rd41+-16];
	fma.rn.f64 	%fd38, %fd36, %fd37, %fd35;
	ld.global.f64 	%fd39, [%rd16+-8];
	ld.global.f64 	%fd40, [%rd41+-8];
	fma.rn.f64 	%fd41, %fd39, %fd40, %fd38;
	ld.global.f64 	%fd42, [%rd16];
	ld.global.f64 	%fd43, [%rd41];
	fma.rn.f64 	%fd44, %fd42, %fd43, %fd41;
	ld.global.f64 	%fd45, [%rd16+8];
	ld.global.f64 	%fd46, [%rd41+8];
	fma.rn.f64 	%fd47, %fd45, %fd46, %fd44;
	ld.global.f64 	%fd48, [%rd16+16];
	ld.global.f64 	%fd49, [%rd41+16];
	fma.rn.f64 	%fd50, %fd48, %fd49, %fd47;
	ld.global.f64 	%fd51, [%rd16+24];
	ld.global.f64 	%fd52, [%rd41+24];
	fma.rn.f64 	%fd53, %fd51, %fd52, %fd50;
	ld.global.f64 	%fd54, [%rd16+32];
	ld.global.f64 	%fd55, [%rd41+32];
	fma.rn.f64 	%fd56, %fd54, %fd55, %fd53;
	ld.global.f64 	%fd57, [%rd16+40];
	ld.global.f64 	%fd58, [%rd41+40];
	fma.rn.f64 	%fd59, %fd57, %fd58, %fd56;
	ld.global.f64 	%fd60, [%rd16+48];
	ld.global.f64 	%fd61, [%rd41+48];
	fma.rn.f64 	%fd62, %fd60, %fd61, %fd59;
	ld.global.f64 	%fd63, [%rd16+56];
	ld.global.f64 	%fd64, [%rd41+56];
	fma.rn.f64 	%fd111, %fd63, %fd64, %fd62;
	add.s32 	%r51, %r51, 16;
	add.s32 	%r50, %r50, 16;
	add.s64 	%rd41, %rd41, 128;
	setp.ne.s32 	%p8, %r51, 0;
	@%p8 bra 	$L__BB0_4;
$L__BB0_5:
	setp.eq.s32 	%p9, %r6, 0;
	@%p9 bra 	$L__BB0_14;
	and.b32  	%r14, %r27, 7;
	setp.lt.u32 	%p10, %r6, 8;
	@%p10 bra 	$L__BB0_8;
	add.s32 	%r43, %r53, %r4;
	mul.wide.s32 	%rd17, %r43, 8;
	add.s64 	%rd18, %rd2, %rd17;
	ld.global.f64 	%fd66, [%rd18];
	add.s32 	%r44, %r53, %r5;
	mul.wide.u32 	%rd19, %r44, 8;
	add.s64 	%rd20, %rd1, %rd19;
	ld.global.f64 	%fd67, [%rd20];
	fma.rn.f64 	%fd68, %fd66, %fd67, %fd111;
	ld.global.f64 	%fd69, [%rd18+8];
	cvt.u64.u32 	%rd21, %r5;
	cvt.u64.u32 	%rd22, %r53;
	add.s64 	%rd23, %rd22, %rd21;
	shl.b64 	%rd24, %rd23, 3;
	add.s64 	%rd25, %rd1, %rd24;
	ld.global.f64 	%fd70, [%rd25+8];
	fma.rn.f64 	%fd71, %fd69, %fd70, %fd68;
	ld.global.f64 	%fd72, [%rd18+16];
	ld.global.f64 	%fd73, [%rd25+16];
	fma.rn.f64 	%fd74, %fd72, %fd73, %fd71;
	ld.global.f64 	%fd75, [%rd18+24];
	ld.global.f64 	%fd76, [%rd25+24];
	fma.rn.f64 	%fd77, %fd75, %fd76, %fd74;
	ld.global.f64 	%fd78, [%rd18+32];
	ld.global.f64 	%fd79, [%rd25+32];
	fma.rn.f64 	%fd80, %fd78, %fd79, %fd77;
	ld.global.f64 	%fd81, [%rd18+40];
	ld.global.f64 	%fd82, [%rd25+40];
	fma.rn.f64 	%fd83, %fd81, %fd82, %fd80;
	ld.global.f64 	%fd84, [%rd18+48];
	ld.global.f64 	%fd85, [%rd25+48];
	fma.rn.f64 	%fd86, %fd84, %fd85, %fd83;
	ld.global.f64 	%fd87, [%rd18+56];
	ld.global.f64 	%fd88, [%rd25+56];
	fma.rn.f64 	%fd111, %fd87, %fd88, %fd86;
	add.s32 	%r53, %r53, 8;
$L__BB0_8:
	setp.eq.s32 	%p11, %r14, 0;
	@%p11 bra 	$L__BB0_14;
	and.b32  	%r17, %r27, 3;
	setp.lt.u32 	%p12, %r14, 4;
	@%p12 bra 	$L__BB0_11;
	add.s32 	%r45, %r53, %r4;
	mul.wide.s32 	%rd26, %r45, 8;
	add.s64 	%rd27, %rd2, %rd26;
	ld.global.f64 	%fd90, [%rd27];
	add.s32 	%r46, %r53, %r5;
	mul.wide.u32 	%rd28, %r46, 8;
	add.s64 	%rd29, %rd1, %rd28;
	ld.global.f64 	%fd91, [%rd29];
	fma.rn.f64 	%fd92, %fd90, %fd91, %fd111;
	ld.global.f64 	%fd93, [%rd27+8];
	cvt.u64.u32 	%rd30, %r5;
	cvt.u64.u32 	%rd31, %r53;
	add.s64 	%rd32, %rd31, %rd30;
	shl.b64 	%rd33, %rd32, 3;
	add.s64 	%rd34, %rd1, %rd33;
	ld.global.f64 	%fd94, [%rd34+8];
	fma.rn.f64 	%fd95, %fd93, %fd94, %fd92;
	ld.global.f64 	%fd96, [%rd27+16];
	ld.global.f64 	%fd97, [%rd34+16];
	fma.rn.f64 	%fd98, %fd96, %fd97, %fd95;
	ld.global.f64 	%fd99, [%rd27+24];
	ld.global.f64 	%fd100, [%rd34+24];
	fma.rn.f64 	%fd111, %fd99, %fd100, %fd98;
	add.s32 	%r53, %r53, 4;
$L__BB0_11:
	setp.eq.s32 	%p13, %r17, 0;
	@%p13 bra 	$L__BB0_14;
	add.s32 	%r47, %r53, %r5;
	mul.wide.u32 	%rd35, %r47, 8;
	add.s64 	%rd42, %rd1, %rd35;
	add.s32 	%r56, %r53, %r4;
	neg.s32 	%r55, %r17;
$L__BB0_13:
	.pragma "nounroll";
	mul.wide.s32 	%rd36, %r56, 8;
	add.s64 	%rd37, %rd2, %rd36;
	ld.global.f64 	%fd101, [%rd37];
	ld.global.f64 	%fd102, [%rd42];
	fma.rn.f64 	%fd111, %fd101, %fd102, %fd111;
	add.s64 	%rd42, %rd42, 8;
	add.s32 	%r56, %r56, 1;
	add.s32 	%r55, %r55, 1;
	setp.ne.s32 	%p14, %r55, 0;
	@%p14 bra 	$L__BB0_13;
$L__BB0_14:
	mad.lo.s32 	%r48, %r29, %r1, %r37;
	mad.lo.s32 	%r49, %r48, %r28, %r3;
	cvta.to.global.u64 	%rd38, %rd10;
	mul.wide.s32 	%rd39, %r49, 8;
	add.s64 	%rd40, %rd38, %rd39;
	st.global.f64 	[%rd40], %fd111;
$L__BB0_15:
	ret;

}
	// .globl	_Z8transporPdS_iii
.visible .entry _Z8transporPdS_iii(
	.param .u64 .ptr .align 1 _Z8transporPdS_iii_param_0,
	.param .u64 .ptr .align 1 _Z8transporPdS_iii_param_1,
	.param .u32 _Z8transporPdS_iii_param_2,
	.param .u32 _Z8transporPdS_iii_param_3,
	.param .u32 _Z8transporPdS_iii_param_4
)
{
	.reg .pred 	%p<6>;
	.reg .b32 	%r<23>;
	.reg .b64 	%rd<9>;
	.reg .b64 	%fd<2>;

	ld.param.u64 	%rd1, [_Z8transporPdS_iii_param_0];
	ld.param.u64 	%rd2, [_Z8transporPdS_iii_param_1];
	ld.param.u32 	%r6, [_Z8transporPdS_iii_param_2];
	ld.param.u32 	%r5, [_Z8transporPdS_iii_param_3];
	ld.param.u32 	%r7, [_Z8transporPdS_iii_param_4];
	mov.u32 	%r8, %tid.x;
	mov.u32 	%r9, %ntid.x;
	add.s32 	%r10, %r8, %r9;
	mov.u32 	%r11, %ctaid.x;
	add.s32 	%r1, %r10, %r11;
	mov.u32 	%r12, %tid.y;
	mov.u32 	%r13, %ntid.y;
	mov.u32 	%r14, %ctaid.y;
	mad.lo.s32 	%r15, %r13, %r14, %r12;
	mov.u32 	%r16, %tid.z;
	mov.u32 	%r17, %ntid.z;
	mov.u32 	%r18, %ctaid.z;
	mad.lo.s32 	%r3, %r17, %r18, %r16;
	setp.ge.s32 	%p1, %r1, %r7;
	setp.ge.s32 	%p2, %r15, %r6;
	or.pred  	%p3, %p1, %p2;
	setp.ge.s32 	%p4, %r3, %r5;
	or.pred  	%p5, %p4, %p3;
	@%p5 bra 	$L__BB1_2;
	cvta.to.global.u64 	%rd3, %rd1;
	cvta.to.global.u64 	%rd4, %rd2;
	mad.lo.s32 	%r19, %r6, %r1, %r15;
	mad.lo.s32 	%r20, %r19, %r5, %r3;
	mul.wide.s32 	%rd5, %r20, 8;
	add.s64 	%rd6, %rd3, %rd5;
	ld.global.f64 	%fd1, [%rd6];
	mad.lo.s32 	%r21, %r5, %r1, %r3;
	mad.lo.s32 	%r22, %r21, %r6, %r15;
	mul.wide.s32 	%rd7, %r22, 8;
	add.s64 	%rd8, %rd4, %rd7;
	st.global.f64 	[%rd8], %fd1;
$L__BB1_2:
	ret;

}
	// .globl	_Z22primeira_multiplicacaoPdS_S_iiidi
.visible .entry _Z22primeira_multiplicacaoPdS_S_iiidi(
	.param .u64 .ptr .align 1 _Z22primeira_multiplicacaoPdS_S_iiidi_param_0,
	.param .u64 .ptr .align 1 _Z22primeira_multiplicacaoPdS_S_iiidi_param_1,
	.param .u64 .ptr .align 1 _Z22primeira_multiplicacaoPdS_S_iiidi_param_2,
	.param .u32 _Z22primeira_multiplicacaoPdS_S_iiidi_param_3,
	.param .u32 _Z22primeira_multiplicacaoPdS_S_iiidi_param_4,
	.param .u32 _Z22primeira_multiplicacaoPdS_S_iiidi_param_5,
	.param .f64 _Z22primeira_multiplicacaoPdS_S_iiidi_param_6,
	.param .u32 _Z22primeira_multiplicacaoPdS_S_iiidi_param_7
)
{
	.reg .pred 	%p<16>;
	.reg .b32 	%r<64>;
	.reg .b64 	%rd<42>;
	.reg .b64 	%fd<71>;

	ld.param.u64 	%rd4, [_Z22primeira_multiplicacaoPdS_S_iiidi_param_0];
	ld.param.u64 	%rd5, [_Z22primeira_multiplicacaoPdS_S_iiidi_param_1];
	ld.param.u64 	%rd6, [_Z22primeira_multiplicacaoPdS_S_iiidi_param_2];
	ld.param.u32 	%r24, [_Z22primeira_multiplicacaoPdS_S_iiidi_param_3];
	ld.param.u32 	%r27, [_Z22primeira_multiplicacaoPdS_S_iiidi_param_4];
	ld.param.u32 	%r26, [_Z22primeira_multiplicacaoPdS_S_iiidi_param_5];
	ld.param.u32 	%r28, [_Z22primeira_multiplicacaoPdS_S_iiidi_param_7];
	cvta.to.global.u64 	%rd1, %rd5;
	cvta.to.global.u64 	%rd2, %rd4;
	cvta.to.global.u64 	%rd3, %rd6;
	mov.u32 	%r29, %tid.x;
	mov.u32 	%r30, %ntid.x;
	mov.u32 	%r31, %ctaid.x;
	mad.lo.s32 	%r1, %r30, %r31, %r29;
	mov.u32 	%r2, %tid.y;
	mov.u32 	%r32, %ntid.y;
	mov.u32 	%r33, %ctaid.y;
	mul.lo.s32 	%r3, %r32, %r33;
	add.s32 	%r34, %r3, %r2;
	mov.u32 	%r35, %tid.z;
	mov.u32 	%r36, %ntid.z;
	mov.u32 	%r37, %ctaid.z;
	mad.lo.s32 	%r5, %r36, %r37, %r35;
	setp.ge.s32 	%p1, %r1, %r28;
	setp.ge.s32 	%p2, %r34, %r27;
	or.pred  	%p3, %p1, %p2;
	setp.ge.s32 	%p4, %r5, %r24;
	or.pred  	%p5, %p4, %p3;
	@%p5 bra 	$L__BB2_16;
	setp.gt.u32 	%p6, %r34, %r5;
	@%p6 bra 	$L__BB2_15;
	setp.lt.s32 	%p7, %r26, 1;
	mov.f64 	%fd70, 0d0000000000000000;
	@%p7 bra 	$L__BB2_14;
	mad.lo.s32 	%r39, %r24, %r1, %r5;
	mul.lo.s32 	%r6, %r39, %r26;
	mul.lo.s32 	%r7, %r26, %r1;
	and.b32  	%r8, %r26, 7;
	setp.lt.u32 	%p8, %r26, 8;
	mov.f64 	%fd70, 0d0000000000000000;
	mov.b32 	%r62, 0;
	@%p8 bra 	$L__BB2_6;
	and.b32  	%r40, %r26, 2147483640;
	neg.s32 	%r60, %r40;
	mul.lo.s32 	%r41, %r26, %r27;
	mad.lo.s32 	%r42, %r41, %r1, %r2;
	add.s32 	%r59, %r42, %r3;
	mov.f64 	%fd70, 0d0000000000000000;
	mul.wide.s32 	%rd11, %r27, 8;
	mov.u32 	%r58, %r6;
$L__BB2_5:
	.pragma "nounroll";
	and.b32  	%r62, %r26, 2147483640;
	mul.wide.s32 	%rd7, %r58, 8;
	add.s64 	%rd8, %rd2, %rd7;
	ld.global.f64 	%fd18, [%rd8];
	mul.wide.s32 	%rd9, %r59, 8;
	add.s64 	%rd10, %rd1, %rd9;
	ld.global.f64 	%fd19, [%rd10];
	fma.rn.f64 	%fd20, %fd18, %fd19, %fd70;
	ld.global.f64 	%fd21, [%rd8+8];
	add.s64 	%rd12, %rd10, %rd11;
	ld.global.f64 	%fd22, [%rd12];
	fma.rn.f64 	%fd23, %fd21, %fd22, %fd20;
	ld.global.f64 	%fd24, [%rd8+16];
	add.s64 	%rd13, %rd12, %rd11;
	ld.global.f64 	%fd25, [%rd13];
	fma.rn.f64 	%fd26, %fd24, %fd25, %fd23;
	ld.global.f64 	%fd27, [%rd8+24];
	add.s64 	%rd14, %rd13, %rd11;
	ld.global.f64 	%fd28, [%rd14];
	fma.rn.f64 	%fd29, %fd27, %fd28, %fd26;
	ld.global.f64 	%fd30, [%rd8+32];
	add.s64 	%rd15, %rd14, %rd11;
	ld.global.f64 	%fd31, [%rd15];
	fma.rn.f64 	%fd32, %fd30, %fd31, %fd29;
	ld.global.f64 	%fd33, [%rd8+40];
	add.s64 	%rd16, %rd15, %rd11;
	ld.global.f64 	%fd34, [%rd16];
	fma.rn.f64 	%fd35, %fd33, %fd34, %fd32;
	ld.global.f64 	%fd36, [%rd8+48];
	add.s64 	%rd17, %rd16, %rd11;
	ld.global.f64 	%fd37, [%rd17];
	fma.rn.f64 	%fd38, %fd36, %fd37, %fd35;
	ld.global.f64 	%fd39, [%rd8+56];
	add.s64 	%rd18, %rd17, %rd11;
	ld.global.f64 	%fd40, [%rd18];
	fma.rn.f64 	%fd70, %fd39, %fd40, %fd38;
	add.s32 	%r60, %r60, 8;
	shl.b32 	%r43, %r27, 3;
	add.s32 	%r59, %r59, %r43;
	add.s32 	%r58, %r58, 8;
	setp.ne.s32 	%p9, %r60, 0;
	@%p9 bra 	$L__BB2_5;
$L__BB2_6:
	setp.eq.s32 	%p10, %r8, 0;
	@%p10 bra 	$L__BB2_14;
	and.b32  	%r19, %r26, 3;
	setp.lt.u32 	%p11, %r8, 4;
	@%p11 bra 	$L__BB2_9;
	add.s32 	%r44, %r62, %r6;
	mul.wide.s32 	%rd19, %r44, 8;
	add.s64 	%rd20, %rd2, %rd19;
	ld.global.f64 	%fd42, [%rd20];
	add.s32 	%r45, %r62, %r7;
	mad.lo.s32 	%r46, %r45, %r27, %r34;
	mul.wide.s32 	%rd21, %r46, 8;
	add.s64 	%rd22, %rd1, %rd21;
	ld.global.f64 	%fd43, [%rd22];
	fma.rn.f64 	%fd44, %fd42, %fd43, %fd70;
	ld.global.f64 	%fd45, [%rd20+8];
	mul.wide.s32 	%rd23, %r27, 8;
	add.s64 	%rd24, %rd22, %rd23;
	ld.global.f64 	%fd46, [%rd24];
	fma.rn.f64 	%fd47, %fd45, %fd46, %fd44;
	ld.global.f64 	%fd48, [%rd20+16];
	add.s64 	%rd25, %rd24, %rd23;
	ld.global.f64 	%fd49, [%rd25];
	fma.rn.f64 	%fd50, %fd48, %fd49, %fd47;
	ld.global.f64 	%fd51, [%rd20+24];
	add.s64 	%rd26, %rd25, %rd23;
	ld.global.f64 	%fd52, [%rd26];
	fma.rn.f64 	%fd70, %fd51, %fd52, %fd50;
	add.s32 	%r62, %r62, 4;
$L__BB2_9:
	setp.eq.s32 	%p12, %r19, 0;
	@%p12 bra 	$L__BB2_14;
	setp.eq.s32 	%p13, %r19, 1;
	@%p13 bra 	$L__BB2_12;
	add.s32 	%r47, %r62, %r6;
	mul.wide.s32 	%rd27, %r47, 8;
	add.s64 	%rd28, %rd2, %rd27;
	ld.global.f64 	%fd54, [%rd28];
	add.s32 	%r48, %r62, %r7;
	mad.lo.s32 	%r49, %r48, %r27, %r34;
	mul.wide.s32 	%rd29, %r49, 8;
	add.s64 	%rd30, %rd1, %rd29;
	ld.global.f64 	%fd55, [%rd30];
	fma.rn.f64 	%fd56, %fd54, %fd55, %fd70;
	ld.global.f64 	%fd57, [%rd28+8];
	mul.wide.s32 	%rd31, %r27, 8;
	add.s64 	%rd32, %rd30, %rd31;
	ld.global.f64 	%fd58, [%rd32];
	fma.rn.f64 	%fd70, %fd57, %fd58, %fd56;
	add.s32 	%r62, %r62, 2;
$L__BB2_12:
	and.b32  	%r50, %r26, 1;
	setp.eq.b32 	%p14, %r50, 1;
	not.pred 	%p15, %p14;
	@%p15 bra 	$L__BB2_14;
	add.s32 	%r51, %r62, %r6;
	mul.wide.s32 	%rd33, %r51, 8;
	add.s64 	%rd34, %rd2, %rd33;
	ld.global.f64 	%fd59, [%rd34];
	add.s32 	%r52, %r62, %r7;
	mad.lo.s32 	%r53, %r52, %r27, %r34;
	mul.wide.s32 	%rd35, %r53, 8;
	add.s64 	%rd36, %rd1, %rd35;
	ld.global.f64 	%fd60, [%rd36];
	fma.rn.f64 	%fd70, %fd59, %fd60, %fd70;
$L__BB2_14:
	ld.param.f64 	%fd62, [_Z22primeira_multiplicacaoPdS_S_iiidi_param_6];
	div.rn.f64 	%fd61, %fd70, %fd62;
	mad.lo.s32 	%r54, %r24, %r1, %r5;
	mad.lo.s32 	%r55, %r54, %r27, %r34;
	mul.wide.s32 	%rd37, %r55, 8;
	add.s64 	%rd38, %rd3, %rd37;
	st.global.f64 	[%rd38], %fd61;
	bra.uni 	$L__BB2_16;
$L__BB2_15:
	mad.lo.s32 	%r56, %r24, %r1, %r5;
	mad.lo.s32 	%r57, %r56, %r27, %r34;
	mul.wide.s32 	%rd39, %r57, 8;
	add.s64 	%rd40, %rd3, %rd39;
	mov.b64 	%rd41, -4503599627370496;
	st.global.u64 	[%rd40], %rd41;
$L__BB2_16:
	ret;

}
	// .globl	_Z7softmaxPdiii
.visible .entry _Z7softmaxPdiii(
	.param .u64 .ptr .align 1 _Z7softmaxPdiii_param_0,
	.param .u32 _Z7softmaxPdiii_param_1,
	.param .u32 _Z7softmaxPdiii_param_2,
	.param .u32 _Z7softmaxPdiii_param_3
)
{
	.reg .pred 	%p<38>;
	.reg .b32 	%r<134>;
	.reg .b32 	%f<13>;
	.reg .b64 	%rd<13>;
	.reg .b64 	%fd<182>;

	ld.param.u64 	%rd7, [_Z7softmaxPdiii_param_0];
	ld.param.u32 	%r39, [_Z7softmaxPdiii_param_1];
	ld.param.u32 	%r38, [_Z7softmaxPdiii_param_2];
	ld.param.u32 	%r40, [_Z7softmaxPdiii_param_3];
	cvta.to.global.u64 	%rd1, %rd7;
	mov.u32 	%r41, %tid.x;
	mov.u32 	%r42, %ntid.x;
	mov.u32 	%r43, %ctaid.x;
	mad.lo.s32 	%r1, %r42, %r43, %r41;
	mov.u32 	%r44, %tid.y;
	mov.u32 	%r45, %ntid.y;
	mov.u32 	%r46, %ctaid.y;
	mad.lo.s32 	%r47, %r45, %r46, %r44;
	setp.ge.s32 	%p1, %r1, %r40;
	setp.ge.s32 	%p2, %r47, %r39;
	or.pred  	%p3, %p1, %p2;
	@%p3 bra 	$L__BB3_42;
	setp.lt.s32 	%p4, %r38, 1;
	mov.f64 	%fd173, 0d0000000000000000;
	@%p4 bra 	$L__BB3_21;
	mad.lo.s32 	%r49, %r39, %r1, %r47;
	mul.lo.s32 	%r3, %r49, %r38;
	setp.eq.s32 	%p5, %r38, 1;
	mov.f64 	%fd173, 0d0000000000000000;
	mov.b32 	%r128, 0;
	@%p5 bra 	$L__BB3_15;
	and.b32  	%r128, %r38, 2147483646;
	neg.s32 	%r130, %r128;
	add.s64 	%rd2, %rd1, 8;
	mov.f64 	%fd173, 0d0000000000000000;
	mov.u32 	%r129, %r3;
$L__BB3_4:
	mul.wide.s32 	%rd8, %r129, 8;
	add.s64 	%rd4, %rd2, %rd8;
	ld.global.f64 	%fd11, [%rd4+-8];
	setp.eq.f64 	%p6, %fd11, 0dFFF0000000000000;
	@%p6 bra 	$L__BB3_9;
	fma.rn.f64 	%fd50, %fd11, 0d3FF71547652B82FE, 0d4338000000000000;
	{
	.reg .b32 %temp; 
	mov.b64 	{%r15, %temp}, %fd50;
	}
	mov.f64 	%fd51, 0dC338000000000000;
	add.rn.f64 	%fd52, %fd50, %fd51;
	fma.rn.f64 	%fd53, %fd52, 0dBFE62E42FEFA39EF, %fd11;
	fma.rn.f64 	%fd54, %fd52, 0dBC7ABC9E3B39803F, %fd53;
	fma.rn.f64 	%fd55, %fd54, 0d3E5ADE1569CE2BDF, 0d3E928AF3FCA213EA;
	fma.rn.f64 	%fd56, %fd55, %fd54, 0d3EC71DEE62401315;
	fma.rn.f64 	%fd57, %fd56, %fd54, 0d3EFA01997C89EB71;
	fma.rn.f64 	%fd58, %fd57, %fd54, 0d3F2A01A014761F65;
	fma.rn.f64 	%fd59, %fd58, %fd54, 0d3F56C16C1852B7AF;
	fma.rn.f64 	%fd60, %fd59, %fd54, 0d3F81111111122322;
	fma.rn.f64 	%fd61, %fd60, %fd54, 0d3FA55555555502A1;
	fma.rn.f64 	%fd62, %fd61, %fd54, 0d3FC5555555555511;
	fma.rn.f64 	%fd63, %fd62, %fd54, 0d3FE000000000000B;
	fma.rn.f64 	%fd64, %fd63, %fd54, 0d3FF0000000000000;
	fma.rn.f64 	%fd65, %fd64, %fd54, 0d3FF0000000000000;
	{
	.reg .b32 %temp; 
	mov.b64 	{%r16, %temp}, %fd65;
	}
	{
	.reg .b32 %temp; 
	mov.b64 	{%temp, %r17}, %fd65;
	}
	shl.b32 	%r50, %r15, 20;
	add.s32 	%r51, %r50, %r17;
	mov.b64 	%fd172, {%r16, %r51};
	{
	.reg .b32 %temp; 
	mov.b64 	{%temp, %r52}, %fd11;
	}
	mov.b32 	%f7, %r52;
	abs.f32 	%f2, %f7;
	setp.lt.f32 	%p7, %f2, 0f4086232B;
	@%p7 bra 	$L__BB3_8;
	setp.lt.f64 	%p8, %fd11, 0d0000000000000000;
	add.f64 	%fd66, %fd11, 0d7FF0000000000000;
	selp.f64 	%fd172, 0d0000000000000000, %fd66, %p8;
	setp.geu.f32 	%p9, %f2, 0f40874800;
	@%p9 bra 	$L__BB3_8;
	shr.u32 	%r53, %r15, 31;
	add.s32 	%r54, %r15, %r53;
	shr.s32 	%r55, %r54, 1;
	shl.b32 	%r56, %r55, 20;
	add.s32 	%r57, %r17, %r56;
	mov.b64 	%fd67, {%r16, %r57};
	sub.s32 	%r58, %r15, %r55;
	shl.b32 	%r59, %r58, 20;
	add.s32 	%r60, %r59, 1072693248;
	mov.b32 	%r61, 0;
	mov.b64 	%fd68, {%r61, %r60};
	mul.f64 	%fd172, %fd68, %fd67;
$L__BB3_8:
	add.f64 	%fd173, %fd173, %fd172;
$L__BB3_9:
	ld.global.f64 	%fd18, [%rd4];
	setp.eq.f64 	%p10, %fd18, 0dFFF0000000000000;
	@%p10 bra 	$L__BB3_14;
	fma.rn.f64 	%fd69, %fd18, 0d3FF71547652B82FE, 0d4338000000000000;
	{
	.reg .b32 %temp; 
	mov.b64 	{%r18, %temp}, %fd69;
	}
	mov.f64 	%fd70, 0dC338000000000000;
	add.rn.f64 	%fd71, %fd69, %fd70;
	fma.rn.f64 	%fd72, %fd71, 0dBFE62E42FEFA39EF, %fd18;
	fma.rn.f64 	%fd73, %fd71, 0dBC7ABC9E3B39803F, %fd72;
	fma.rn.f64 	%fd74, %fd73, 0d3E5ADE1569CE2BDF, 0d3E928AF3FCA213EA;
	fma.rn.f64 	%fd75, %fd74, %fd73, 0d3EC71DEE62401315;
	fma.rn.f64 	%fd76, %fd75, %fd73, 0d3EFA01997C89EB71;
	fma.rn.f64 	%fd77, %fd76, %fd73, 0d3F2A01A014761F65;
	fma.rn.f64 	%fd78, %fd77, %fd73, 0d3F56C16C1852B7AF;
	fma.rn.f64 	%fd79, %fd78, %fd73, 0d3F81111111122322;
	fma.rn.f64 	%fd80, %fd79, %fd73, 0d3FA55555555502A1;
	fma.rn.f64 	%fd81, %fd80, %fd73, 0d3FC5555555555511;
	fma.rn.f64 	%fd82, %fd81, %fd73, 0d3FE000000000000B;
	fma.rn.f64 	%fd83, %fd82, %fd73, 0d3FF0000000000000;
	fma.rn.f64 	%fd84, %fd83, %fd73, 0d3FF0000000000000;
	{
	.reg .b32 %temp; 
	mov.b64 	{%r19, %temp}, %fd84;
	}
	{
	.reg .b32 %temp; 
	mov.b64 	{%temp, %r20}, %fd84;
	}
	shl.b32 	%r62, %r18, 20;
	add.s32 	%r63, %r62, %r20;
	mov.b64 	%fd174, {%r19, %r63};
	{
	.reg .b32 %temp; 
	mov.b64 	{%temp, %r64}, %fd18;
	}
	mov.b32 	%f8, %r64;
	abs.f32 	%f3, %f8;
	setp.lt.f32 	%p11, %f3, 0f4086232B;
	@%p11 bra 	$L__BB3_13;
	setp.lt.f64 	%p12, %fd18, 0d0000000000000000;
	add.f64 	%fd85, %fd18, 0d7FF0000000000000;
	selp.f64 	%fd174, 0d0000000000000000, %fd85, %p12;
	setp.geu.f32 	%p13, %f3, 0f40874800;
	@%p13 bra 	$L__BB3_13;
	shr.u32 	%r65, %r18, 31;
	add.s32 	%r66, %r18, %r65;
	shr.s32 	%r67, %r66, 1;
	shl.b32 	%r68, %r67, 20;
	add.s32 	%r69, %r20, %r68;
	mov.b64 	%fd86, {%r19, %r69};
	sub.s32 	%r70, %r18, %r67;
	shl.b32 	%r71, %r70, 20;
	add.s32 	%r72, %r71, 1072693248;
	mov.b32 	%r73, 0;
	mov.b64 	%fd87, {%r73, %r72};
	mul.f64 	%fd174, %fd87, %fd86;
$L__BB3_13:
	add.f64 	%fd173, %fd173, %fd174;
$L__BB3_14:
	add.s32 	%r130, %r130, 2;
	add.s32 	%r129, %r129, 2;
	setp.eq.s32 	%p14, %r130, 0;
	@%p14 bra 	$L__BB3_15;
	bra.uni 	$L__BB3_4;
$L__BB3_15:
	and.b32  	%r74, %r38, 1;
	setp.eq.b32 	%p15, %r74, 1;
	not.pred 	%p16, %p15;
	@%p16 bra 	$L__BB3_21;
	add.s32 	%r75, %r128, %r3;
	mul.wide.s32 	%rd9, %r75, 8;
	add.s64 	%rd10, %rd1, %rd9;
	ld.global.f64 	%fd3, [%rd10];
	setp.eq.f64 	%p17, %fd3, 0dFFF0000000000000;
	@%p17 bra 	$L__BB3_21;
	fma.rn.f64 	%fd88, %fd3, 0d3FF71547652B82FE, 0d4338000000000000;
	{
	.reg .b32 %temp; 
	mov.b64 	{%r7, %temp}, %fd88;
	}
	mov.f64 	%fd89, 0dC338000000000000;
	add.rn.f64 	%fd90, %fd88, %fd89;
	fma.rn.f64 	%fd91, %fd90, 0dBFE62E42FEFA39EF, %fd3;
	fma.rn.f64 	%fd92, %fd90, 0dBC7ABC9E3B39803F, %fd91;
	fma.rn.f64 	%fd93, %fd92, 0d3E5ADE1569CE2BDF, 0d3E928AF3FCA213EA;
	fma.rn.f64 	%fd94, %fd93, %fd92, 0d3EC71DEE62401315;
	fma.rn.f64 	%fd95, %fd94, %fd92, 0d3EFA01997C89EB71;
	fma.rn.f64 	%fd96, %fd95, %fd92, 0d3F2A01A014761F65;
	fma.rn.f64 	%fd97, %fd96, %fd92, 0d3F56C16C1852B7AF;
	fma.rn.f64 	%fd98, %fd97, %fd92, 0d3F81111111122322;
	fma.rn.f64 	%fd99, %fd98, %fd92, 0d3FA55555555502A1;
	fma.rn.f64 	%fd100, %fd99, %fd92, 0d3FC5555555555511;
	fma.rn.f64 	%fd101, %fd100, %fd92, 0d3FE000000000000B;
	fma.rn.f64 	%fd102, %fd101, %fd92, 0d3FF0000000000000;
	fma.rn.f64 	%fd103, %fd102, %fd92, 0d3FF0000000000000;
	{
	.reg .b32 %temp; 
	mov.b64 	{%r8, %temp}, %fd103;
	}
	{
	.reg .b32 %temp; 
	mov.b64 	{%temp, %r9}, %fd103;
	}
	shl.b32 	%r76, %r7, 20;
	add.s32 	%r77, %r76, %r9;
	mov.b64 	%fd169, {%r8, %r77};
	{
	.reg .b32 %temp; 
	mov.b64 	{%temp, %r78}, %fd3;
	}
	mov.b32 	%f9, %r78;
	abs.f32 	%f1, %f9;
	setp.lt.f32 	%p18, %f1, 0f4086232B;
	@%p18 bra 	$L__BB3_20;
	setp.lt.f64 	%p19, %fd3, 0d0000000000000000;
	add.f64 	%fd104, %fd3, 0d7FF0000000000000;
	selp.f64 	%fd169, 0d0000000000000000, %fd104, %p19;
	setp.geu.f32 	%p20, %f1, 0f40874800;
	@%p20 bra 	$L__BB3_20;
	shr.u32 	%r79, %r7, 31;
	add.s32 	%r80, %r7, %r79;
	shr.s32 	%r81, %r80, 1;
	shl.b32 	%r82, %r81, 20;
	add.s32 	%r83, %r9, %r82;
	mov.b64 	%fd105, {%r8, %r83};
	sub.s32 	%r84, %r7, %r81;
	shl.b32 	%r85, %r84, 20;
	add.s32 	%r86, %r85, 1072693248;
	mov.b32 	%r87, 0;
	mov.b64 	%fd106, {%r87, %r86};
	mul.f64 	%fd169, %fd106, %fd105;
$L__BB3_20:
	add.f64 	%fd173, %fd173, %fd169;
$L__BB3_21:
	setp.lt.s32 	%p21, %r38, 1;
	@%p21 bra 	$L__BB3_42;
	mad.lo.s32 	%r89, %r39, %r1, %r47;
	mul.lo.s32 	%r10, %r89, %r38;
	setp.eq.s32 	%p22, %r38, 1;
	mov.b32 	%r133, 0;
	@%p22 bra 	$L__BB3_35;
	and.b32  	%r133, %r38, 2147483646;
	neg.s32 	%r132, %r133;
	add.s64 	%rd3, %rd1, 8;
	mov.u32 	%r131, %r10;
$L__BB3_24:
	mul.wide.s32 	%rd11, %r131, 8;
	add.s64 	%rd5, %rd3, %rd11;
	ld.global.f64 	%fd25, [%rd5+-8];
	setp.eq.f64 	%p23, %fd25, 0dFFF0000000000000;
	mov.f64 	%fd177, 0d0000000000000000;
	@%p23 bra 	$L__BB3_29;
	fma.rn.f64 	%fd108, %fd25, 0d3FF71547652B82FE, 0d4338000000000000;
	{
	.reg .b32 %temp; 
	mov.b64 	{%r25, %temp}, %fd108;
	}
	mov.f64 	%fd109, 0dC338000000000000;
	add.rn.f64 	%fd110, %fd108, %fd109;
	fma.rn.f64 	%fd111, %fd110, 0dBFE62E42FEFA39EF, %fd25;
	fma.rn.f64 	%fd112, %fd110, 0dBC7ABC9E3B39803F, %fd111;
	fma.rn.f64 	%fd113, %fd112, 0d3E5ADE1569CE2BDF, 0d3E928AF3FCA213EA;
	fma.rn.f64 	%fd114, %fd113, %fd112, 0d3EC71DEE62401315;
	fma.rn.f64 	%fd115, %fd114, %fd112, 0d3EFA01997C89EB71;
	fma.rn.f64 	%fd116, %fd115, %fd112, 0d3F2A01A014761F65;
	fma.rn.f64 	%fd117, %fd116, %fd112, 0d3F56C16C1852B7AF;
	fma.rn.f64 	%fd118, %fd117, %fd112, 0d3F81111111122322;
	fma.rn.f64 	%fd119, %fd118, %fd112, 0d3FA55555555502A1;
	fma.rn.f64 	%fd120, %fd119, %fd112, 0d3FC5555555555511;
	fma.rn.f64 	%fd121, %fd120, %fd112, 0d3FE000000000000B;
	fma.rn.f64 	%fd122, %fd121, %fd112, 0d3FF0000000000000;
	fma.rn.f64 	%fd123, %fd122, %fd112, 0d3FF0000000000000;
	{
	.reg .b32 %temp; 
	mov.b64 	{%r26, %temp}, %fd123;
	}
	{
	.reg .b32 %temp; 
	mov.b64 	{%temp, %r27}, %fd123;
	}
	shl.b32 	%r90, %r25, 20;
	add.s32 	%r91, %r90, %r27;
	mov.b64 	%fd176, {%r26, %r91};
	{
	.reg .b32 %temp; 
	mov.b64 	{%temp, %r92}, %fd25;
	}
	mov.b32 	%f10, %r92;
	abs.f32 	%f4, %f10;
	setp.lt.f32 	%p24, %f4, 0f4086232B;
	@%p24 bra 	$L__BB3_28;
	setp.lt.f64 	%p25, %fd25, 0d0000000000000000;
	add.f64 	%fd124, %fd25, 0d7FF0000000000000;
	selp.f64 	%fd176, 0d0000000000000000, %fd124, %p25;
	setp.geu.f32 	%p26, %f4, 0f40874800;
	@%p26 bra 	$L__BB3_28;
	shr.u32 	%r93, %r25, 31;
	add.s32 	%r94, %r25, %r93;
	shr.s32 	%r95, %r94, 1;
	shl.b32 	%r96, %r95, 20;
	add.s32 	%r97, %r27, %r96;
	mov.b64 	%fd125, {%r26, %r97};
	sub.s32 	%r98, %r25, %r95;
	shl.b32 	%r99, %r98, 20;
	add.s32 	%r100, %r99, 1072693248;
	mov.b32 	%r101, 0;
	mov.b64 	%fd126, {%r101, %r100};
	mul.f64 	%fd176, %fd126, %fd125;
$L__BB3_28:
	div.rn.f64 	%fd177, %fd176, %fd173;
$L__BB3_29:
	st.global.f64 	[%rd5+-8], %fd177;
	ld.global.f64 	%fd32, [%rd5];
	setp.eq.f64 	%p27, %fd32, 0dFFF0000000000000;
	mov.f64 	%fd179, 0d0000000000000000;
	@%p27 bra 	$L__BB3_34;
	fma.rn.f64 	%fd128, %fd32, 0d3FF71547652B82FE, 0d4338000000000000;
	{
	.reg .b32 %temp; 
	mov.b64 	{%r28, %temp}, %fd128;
	}
	mov.f64 	%fd129, 0dC338000000000000;
	add.rn.f64 	%fd130, %fd128, %fd129;
	fma.rn.f64 	%fd131, %fd130, 0dBFE62E42FEFA39EF, %fd32;
	fma.rn.f64 	%fd132, %fd130, 0dBC7ABC9E3B39803F, %fd131;
	fma.rn.f64 	%fd133, %fd132, 0d3E5ADE1569CE2BDF, 0d3E928AF3FCA213EA;
	fma.rn.f64 	%fd134, %fd133, %fd132, 0d3EC71DEE62401315;
	fma.rn.f64 	%fd135, %fd134, %fd132, 0d3EFA01997C89EB71;
	fma.rn.f64 	%fd136, %fd135, %fd132, 0d3F2A01A014761F65;
	fma.rn.f64 	%fd137, %fd136, %fd132, 0d3F56C16C1852B7AF;
	fma.rn.f64 	%fd138, %fd137, %fd132, 0d3F81111111122322;
	fma.rn.f64 	%fd139, %fd138, %fd132, 0d3FA55555555502A1;
	fma.rn.f64 	%fd140, %fd139, %fd132, 0d3FC5555555555511;
	fma.rn.f64 	%fd141, %fd140, %fd132, 0d3FE000000000000B;
	fma.rn.f64 	%fd142, %fd141, %fd132, 0d3FF0000000000000;
	fma.rn.f64 	%fd143, %fd142, %fd132, 0d3FF0000000000000;
	{
	.reg .b32 %temp; 
	mov.b64 	{%r29, %temp}, %fd143;
	}
	{
	.reg .b32 %temp; 
	mov.b64 	{%temp, %r30}, %fd143;
	}
	shl.b32 	%r102, %r28, 20;
	add.s32 	%r103, %r102, %r30;
	mov.b64 	%fd178, {%r29, %r103};
	{
	.reg .b32 %temp; 
	mov.b64 	{%temp, %r104}, %fd32;
	}
	mov.b32 	%f11, %r104;
	abs.f32 	%f5, %f11;
	setp.lt.f32 	%p28, %f5, 0f4086232B;
	@%p28 bra 	$L__BB3_33;
	setp.lt.f64 	%p29, %fd32, 0d0000000000000000;
	add.f64 	%fd144, %fd32, 0d7FF0000000000000;
	selp.f64 	%fd178, 0d0000000000000000, %fd144, %p29;
	setp.geu.f32 	%p30, %f5, 0f40874800;
	@%p30 bra 	$L__BB3_33;
	shr.u32 	%r105, %r28, 31;
	add.s32 	%r106, %r28, %r105;
	shr.s32 	%r107, %r106, 1;
	shl.b32 	%r108, %r107, 20;
	add.s32 	%r109, %r30, %r108;
	mov.b64 	%fd145, {%r29, %r109};
	sub.s32 	%r110, %r28, %r107;
	shl.b32 	%r111, %r110, 20;
	add.s32 	%r112, %r111, 1072693248;
	mov.b32 	%r113, 0;
	mov.b64 	%fd146, {%r113, %r112};
	mul.f64 	%fd178, %fd146, %fd145;
$L__BB3_33:
	div.rn.f64 	%fd179, %fd178, %fd173;
$L__BB3_34:
	st.global.f64 	[%rd5], %fd179;
	add.s32 	%r132, %r132, 2;
	add.s32 	%r131, %r131, 2;
	setp.ne.s32 	%p31, %r132, 0;
	@%p31 bra 	$L__BB3_24;
$L__BB3_35:
	and.b32  	%r114, %r38, 1;
	setp.eq.b32 	%p32, %r114, 1;
	not.pred 	%p33, %p32;
	@%p33 bra 	$L__BB3_42;
	add.s32 	%r115, %r133, %r10;
	mul.wide.s32 	%rd12, %r115, 8;
	add.s64 	%rd6, %rd1, %rd12;
	ld.global.f64 	%fd39, [%rd6];
	setp.eq.f64 	%p34, %fd39, 0dFFF0000000000000;
	mov.f64 	%fd181, 0d0000000000000000;
	@%p34 bra 	$L__BB3_41;
	fma.rn.f64 	%fd148, %fd39, 0d3FF71547652B82FE, 0d4338000000000000;
	{
	.reg .b32 %temp; 
	mov.b64 	{%r34, %temp}, %fd148;
	}
	mov.f64 	%fd149, 0dC338000000000000;
	add.rn.f64 	%fd150, %fd148, %fd149;
	fma.rn.f64 	%fd151, %fd150, 0dBFE62E42FEFA39EF, %fd39;
	fma.rn.f64 	%fd152, %fd150, 0dBC7ABC9E3B39803F, %fd151;
	fma.rn.f64 	%fd153, %fd152, 0d3E5ADE1569CE2BDF, 0d3E928AF3FCA213EA;
	fma.rn.f64 	%fd154, %fd153, %fd152, 0d3EC71DEE62401315;
	fma.rn.f64 	%fd155, %fd154, %fd152, 0d3EFA01997C89EB71;
	fma.rn.f64 	%fd156, %fd155, %fd152, 0d3F2A01A014761F65;
	fma.rn.f64 	%fd157, %fd156, %fd152, 0d3F56C16C1852B7AF;
	fma.rn.f64 	%fd158, %fd157, %fd152, 0d3F81111111122322;
	fma.rn.f64 	%fd159, %fd158, %fd152, 0d3FA55555555502A1;
	fma.rn.f64 	%fd160, %fd159, %fd152, 0d3FC5555555555511;
	fma.rn.f64 	%fd161, %fd160, %fd152, 0d3FE000000000000B;
	fma.rn.f64 	%fd162, %fd161, %fd152, 0d3FF0000000000000;
	fma.rn.f64 	%fd163, %fd162, %fd152, 0d3FF0000000000000;
	{
	.reg .b32 %temp; 
	mov.b64 	{%r35, %temp}, %fd163;
	}
	{
	.reg .b32 %temp; 
	mov.b64 	{%temp, %r36}, %fd163;
	}
	shl.b32 	%r116, %r34, 20;
	add.s32 	%r117, %r116, %r36;
	mov.b64 	%fd180, {%r35, %r117};
	{
	.reg .b32 %temp; 
	mov.b64 	{%temp, %r118}, %fd39;
	}
	mov.b32 	%f12, %r118;
	abs.f32 	%f6, %f12;
	setp.lt.f32 	%p35, %f6, 0f4086232B;
	@%p35 bra 	$L__BB3_40;
	setp.lt.f64 	%p36, %fd39, 0d0000000000000000;
	add.f64 	%fd164, %fd39, 0d7FF0000000000000;
	selp.f64 	%fd180, 0d0000000000000000, %fd164, %p36;
	setp.geu.f32 	%p37, %f6, 0f40874800;
	@%p37 bra 	$L__BB3_40;
	shr.u32 	%r119, %r34, 31;
	add.s32 	%r120, %r34, %r119;
	shr.s32 	%r121, %r120, 1;
	shl.b32 	%r122, %r121, 20;
	add.s32 	%r123, %r36, %r122;
	mov.b64 	%fd165, {%r35, %r123};
	sub.s32 	%r124, %r34, %r121;
	shl.b32 	%r125, %r124, 20;
	add.s32 	%r126, %r125, 1072693248;
	mov.b32 	%r127, 0;
	mov.b64 	%fd166, {%r127, %r126};
	mul.f64 	%fd180, %fd166, %fd165;
$L__BB3_40:
	div.rn.f64 	%fd181, %fd180, %fd173;
$L__BB3_41:
	st.global.f64 	[%rd6], %fd181;
$L__BB3_42:
	ret;

}
	// .globl	_Z21segunda_multiplicacaoPdS_S_iiii
.visible .entry _Z21segunda_multiplicacaoPdS_S_iiii(
	.param .u64 .ptr .align 1 _Z21segunda_multiplicacaoPdS_S_iiii_param_0,
	.param .u64 .ptr .align 1 _Z21segunda_multiplicacaoPdS_S_iiii_param_1,
	.param .u64 .ptr .align 1 _Z21segunda_multiplicacaoPdS_S_iiii_param_2,
	.param .u32 _Z21segunda_multiplicacaoPdS_S_iiii_param_3,
	.param .u32 _Z21segunda_multiplicacaoPdS_S_iiii_param_4,
	.param .u32 _Z21segunda_multiplicacaoPdS_S_iiii_param_5,
	.param .u32 _Z21segunda_multiplicacaoPdS_S_iiii_param_6
)
{
	.reg .pred 	%p<15>;
	.reg .b32 	%r<61>;
	.reg .b64 	%rd<40>;
	.reg .b64 	%fd<68>;

	ld.param.u64 	%rd4, [_Z21segunda_multiplicacaoPdS_S_iiii_param_0];
	ld.param.u64 	%rd5, [_Z21segunda_multiplicacaoPdS_S_iiii_param_1];
	ld.param.u32 	%r25, [_Z21segunda_multiplicacaoPdS_S_iiii_param_3];
	ld.param.u32 	%r28, [_Z21segunda_multiplicacaoPdS_S_iiii_param_4];
	ld.param.u32 	%r27, [_Z21segunda_multiplicacaoPdS_S_iiii_param_5];
	ld.param.u32 	%r29, [_Z21segunda_multiplicacaoPdS_S_iiii_param_6];
	cvta.to.global.u64 	%rd1, %rd5;
	cvta.to.global.u64 	%rd2, %rd4;
	mov.u32 	%r30, %tid.x;
	mov.u32 	%r31, %ntid.x;
	mov.u32 	%r32, %ctaid.x;
	mad.lo.s32 	%r1, %r31, %r32, %r30;
	mov.u32 	%r2, %tid.y;
	mov.u32 	%r33, %ntid.y;
	mov.u32 	%r34, %ctaid.y;
	mul.lo.s32 	%r3, %r33, %r34;
	add.s32 	%r35, %r3, %r2;
	mov.u32 	%r36, %tid.z;
	mov.u32 	%r37, %ntid.z;
	mov.u32 	%r38, %ctaid.z;
	mad.lo.s32 	%r5, %r37, %r38, %r36;
	setp.ge.s32 	%p1, %r1, %r29;
	setp.ge.s32 	%p2, %r35, %r28;
	or.pred  	%p3, %p1, %p2;
	setp.ge.s32 	%p4, %r5, %r25;
	or.pred  	%p5, %p4, %p3;
	@%p5 bra 	$L__BB4_14;
	setp.lt.s32 	%p6, %r27, 1;
	mov.f64 	%fd67, 0d0000000000000000;
	@%p6 bra 	$L__BB4_13;
	mad.lo.s32 	%r40, %r25, %r1, %r5;
	mul.lo.s32 	%r6, %r40, %r27;
	mul.lo.s32 	%r7, %r27, %r1;
	and.b32  	%r8, %r27, 7;
	setp.lt.u32 	%p7, %r27, 8;
	mov.f64 	%fd67, 0d0000000000000000;
	mov.b32 	%r59, 0;
	@%p7 bra 	$L__BB4_5;
	and.b32  	%r59, %r27, 2147483640;
	neg.s32 	%r57, %r59;
	mul.lo.s32 	%r41, %r27, %r28;
	mad.lo.s32 	%r42, %r41, %r1, %r2;
	add.s32 	%r56, %r42, %r3;
	shl.b32 	%r12, %r28, 3;
	mov.f64 	%fd67, 0d0000000000000000;
	mul.wide.s32 	%rd10, %r28, 8;
	mov.u32 	%r55, %r6;
$L__BB4_4:
	.pragma "nounroll";
	mul.wide.s32 	%rd6, %r55, 8;
	add.s64 	%rd7, %rd2, %rd6;
	ld.global.f64 	%fd17, [%rd7];
	mul.wide.s32 	%rd8, %r56, 8;
	add.s64 	%rd9, %rd1, %rd8;
	ld.global.f64 	%fd18, [%rd9];
	fma.rn.f64 	%fd19, %fd17, %fd18, %fd67;
	ld.global.f64 	%fd20, [%rd7+8];
	add.s64 	%rd11, %rd9, %rd10;
	ld.global.f64 	%fd21, [%rd11];
	fma.rn.f64 	%fd22, %fd20, %fd21, %fd19;
	ld.global.f64 	%fd23, [%rd7+16];
	add.s64 	%rd12, %rd11, %rd10;
	ld.global.f64 	%fd24, [%rd12];
	fma.rn.f64 	%fd25, %fd23, %fd24, %fd22;
	ld.global.f64 	%fd26, [%rd7+24];
	add.s64 	%rd13, %rd12, %rd10;
	ld.global.f64 	%fd27, [%rd13];
	fma.rn.f64 	%fd28, %fd26, %fd27, %fd25;
	ld.global.f64 	%fd29, [%rd7+32];
	add.s64 	%rd14, %rd13, %rd10;
	ld.global.f64 	%fd30, [%rd14];
	fma.rn.f64 	%fd31, %fd29, %fd30, %fd28;
	ld.global.f64 	%fd32, [%rd7+40];
	add.s64 	%rd15, %rd14, %rd10;
	ld.global.f64 	%fd33, [%rd15];
	fma.rn.f64 	%fd34, %fd32, %fd33, %fd31;
	ld.global.f64 	%fd35, [%rd7+48];
	add.s64 	%rd16, %rd15, %rd10;
	ld.global.f64 	%fd36, [%rd16];
	fma.rn.f64 	%fd37, %fd35, %fd36, %fd34;
	ld.global.f64 	%fd38, [%rd7+56];
	add.s64 	%rd17, %rd16, %rd10;
	ld.global.f64 	%fd39, [%rd17];
	fma.rn.f64 	%fd67, %fd38, %fd39, %fd37;
	add.s32 	%r57, %r57, 8;
	add.s32 	%r56, %r56, %r12;
	add.s32 	%r55, %r55, 8;
	setp.ne.s32 	%p8, %r57, 0;
	@%p8 bra 	$L__BB4_4;
$L__BB4_5:
	setp.eq.s32 	%p9, %r8, 0;
	@%p9 bra 	$L__BB4_13;
	and.b32  	%r20, %r27, 3;
	setp.lt.u32 	%p10, %r8, 4;
	@%p10 bra 	$L__BB4_8;
	add.s32 	%r43, %r59, %r6;
	mul.wide.s32 	%rd18, %r43, 8;
	add.s64 	%rd19, %rd2, %rd18;
	ld.global.f64 	%fd41, [%rd19];
	add.s32 	%r44, %r59, %r7;
	mad.lo.s32 	%r45, %r44, %r28, %r35;
	mul.wide.s32 	%rd20, %r45, 8;
	add.s64 	%rd21, %rd1, %rd20;
	ld.global.f64 	%fd42, [%rd21];
	fma.rn.f64 	%fd43, %fd41, %fd42, %fd67;
	ld.global.f64 	%fd44, [%rd19+8];
	mul.wide.s32 	%rd22, %r28, 8;
	add.s64 	%rd23, %rd21, %rd22;
	ld.global.f64 	%fd45, [%rd23];
	fma.rn.f64 	%fd46, %fd44, %fd45, %fd43;
	ld.global.f64 	%fd47, [%rd19+16];
	add.s64 	%rd24, %rd23, %rd22;
	ld.global.f64 	%fd48, [%rd24];
	fma.rn.f64 	%fd49, %fd47, %fd48, %fd46;
	ld.global.f64 	%fd50, [%rd19+24];
	add.s64 	%rd25, %rd24, %rd22;
	ld.global.f64 	%fd51, [%rd25];
	fma.rn.f64 	%fd67, %fd50, %fd51, %fd49;
	add.s32 	%r59, %r59, 4;
$L__BB4_8:
	setp.eq.s32 	%p11, %r20, 0;
	@%p11 bra 	$L__BB4_13;
	setp.eq.s32 	%p12, %r20, 1;
	@%p12 bra 	$L__BB4_11;
	add.s32 	%r46, %r59, %r6;
	mul.wide.s32 	%rd26, %r46, 8;
	add.s64 	%rd27, %rd2, %rd26;
	ld.global.f64 	%fd53, [%rd27];
	add.s32 	%r47, %r59, %r7;
	mad.lo.s32 	%r48, %r47, %r28, %r35;
	mul.wide.s32 	%rd28, %r48, 8;
	add.s64 	%rd29, %rd1, %rd28;
	ld.global.f64 	%fd54, [%rd29];
	fma.rn.f64 	%fd55, %fd53, %fd54, %fd67;
	ld.global.f64 	%fd56, [%rd27+8];
	mul.wide.s32 	%rd30, %r28, 8;
	add.s64 	%rd31, %rd29, %rd30;
	ld.global.f64 	%fd57, [%rd31];
	fma.rn.f64 	%fd67, %fd56, %fd57, %fd55;
	add.s32 	%r59, %r59, 2;
$L__BB4_11:
	and.b32  	%r49, %r27, 1;
	setp.eq.b32 	%p13, %r49, 1;
	not.pred 	%p14, %p13;
	@%p14 bra 	$L__BB4_13;
	add.s32 	%r50, %r59, %r6;
	mul.wide.s32 	%rd32, %r50, 8;
	add.s64 	%rd33, %rd2, %rd32;
	ld.global.f64 	%fd58, [%rd33];
	add.s32 	%r51, %r59, %r7;
	mad.lo.s32 	%r52, %r51, %r28, %r35;
	mul.wide.s32 	%rd34, %r52, 8;
	add.s64 	%rd35, %rd1, %rd34;
	ld.global.f64 	%fd59, [%rd35];
	fma.rn.f64 	%fd67, %fd58, %fd59, %fd67;
$L__BB4_13:
	ld.param.u64 	%rd39, [_Z21segunda_multiplicacaoPdS_S_iiii_param_2];
	mad.lo.s32 	%r53, %r25, %r1, %r5;
	mad.lo.s32 	%r54, %r53, %r28, %r35;
	cvta.to.global.u64 	%rd36, %rd39;
	mul.wide.s32 	%rd37, %r54, 8;
	add.s64 	%rd38, %rd36, %rd37;
	st.global.f64 	[%rd38], %fd67;
$L__BB4_14:
	ret;

}


// ===== COMPILED SASS (sm_100) =====

	.target	sm_100

	.elftype	@"ET_EXEC"


//--------------------- .note.nv.tkinfo           --------------------------
	.section	.note.nv.tkinfo,"",@"SHT_NOTE"
	.sectionflags	@"SHF_NOTE_NV_TKINFO"
	.tkinfo
        /*0018*/ 	.word	0x00000002
        /*0030*/ 	.string	""
        /*0030*/ 	.string	"ptxas"
        /*0030*/ 	.string	"Cuda compilation tools, release 13.0, V13.0.88"
        /*0030*/ 	.string	"Build cuda_13.0.r13.0/compiler.36424714_0"
        /*0030*/ 	.string	"-arch sm_100 -m 64 "



//--------------------- .note.nv.cuinfo           --------------------------
	.section	.note.nv.cuinfo,"",@"SHT_NOTE"
	.sectionflags	@"SHF_NOTE_NV_CUINFO"
        /*0018*/ 	.short	0x0002
        /*001a*/ 	.short	0x0064
        /*001c*/ 	.short	0x0082
	.zero		2


//--------------------- .nv.info                  --------------------------
	.section	.nv.info,"",@"SHT_CUDA_INFO"
	.align	4


	//----- nvinfo : EIATTR_REGCOUNT
	.align		4
        /*0000*/ 	.byte	0x04, 0x2f
        /*0002*/ 	.short	(.L_1 - .L_0)
	.align		4
.L_0:
        /*0004*/ 	.word	index@(_Z20transformacao_linearPdS_S_iiii)
        /*0008*/ 	.word	0x0000001f


	//----- nvinfo : EIATTR_FRAME_SIZE
	.align		4
.L_1:
        /*000c*/ 	.byte	0x04, 0x11
        /*000e*/ 	.short	(.L_3 - .L_2)
	.align		4
.L_2:
        /*0010*/ 	.word	index@(_Z20transformacao_linearPdS_S_iiii)
        /*0014*/ 	.word	0x00000000


	//----- nvinfo : EIATTR_REGCOUNT
	.align		4
.L_3:
        /*0018*/ 	.byte	0x04, 0x2f
        /*001a*/ 	.short	(.L_5 - .L_4)
	.align		4
.L_4:
        /*001c*/ 	.word	index@(_Z8transporPdS_iii)
        /*0020*/ 	.word	0x0000000c


	//----- nvinfo : EIATTR_FRAME_SIZE
	.align		4
.L_5:
        /*0024*/ 	.byte	0x04, 0x11
        /*0026*/ 	.short	(.L_7 - .L_6)
	.align		4
.L_6:
        /*0028*/ 	.word	index@(_Z8transporPdS_iii)
        /*002c*/ 	.word	0x00000000


	//----- nvinfo : EIATTR_REGCOUNT
	.align		4
.L_7:
        /*0030*/ 	.byte	0x04, 0x2f
        /*0032*/ 	.short	(.L_9 - .L_8)
	.align		4
.L_8:
        /*0034*/ 	.word	index@(_Z22primeira_multiplicacaoPdS_S_iiidi)
        /*0038*/ 	.word	0x00000020


	//----- nvinfo : EIATTR_FRAME_SIZE
	.align		4
.L_9:
        /*003c*/ 	.byte	0x04, 0x11
        /*003e*/ 	.short	(.L_11 - .L_10)
	.align		4
.L_10:
        /*0040*/ 	.word	index@($__internal_1_$__cuda_sm20_div_rn_f64_full)
        /*0044*/ 	.word	0x00000000


	//----- nvinfo : EIATTR_FRAME_SIZE
	.align		4
.L_11:
        /*0048*/ 	.byte	0x04, 0x11
        /*004a*/ 	.short	(.L_13 - .L_12)
	.align		4
.L_12:
        /*004c*/ 	.word	index@(_Z22primeira_multiplicacaoPdS_S_iiidi)
        /*0050*/ 	.word	0x00000000


	//----- nvinfo : EIATTR_REGCOUNT
	.align		4
.L_13:
        /*0054*/ 	.byte	0x04, 0x2f
        /*0056*/ 	.short	(.L_15 - .L_14)
	.align		4
.L_14:
        /*0058*/ 	.word	index@(_Z7softmaxPdiii)
        /*005c*/ 	.word	0x0000001e


	//----- nvinfo : EIATTR_FRAME_SIZE
	.align		4
.L_15:
        /*0060*/ 	.byte	0x04, 0x11
        /*0062*/ 	.short	(.L_17 - .L_16)
	.align		4
.L_16:
        /*0064*/ 	.word	index@($__internal_0_$__cuda_sm20_div_rn_f64_full)
        /*0068*/ 	.word	0x00000000


	//----- nvinfo : EIATTR_FRAME_SIZE
	.align		4
.L_17:
        /*006c*/ 	.byte	0x04, 0x11
        /*006e*/ 	.short	(.L_19 - .L_18)
	.align		4
.L_18:
        /*0070*/ 	.word	index@(_Z7softmaxPdiii)
        /*0074*/ 	.word	0x00000000


	//----- nvinfo : EIATTR_REGCOUNT
	.align		4
.L_19:
        /*0078*/ 	.byte	0x04, 0x2f
        /*007a*/ 	.short	(.L_21 - .L_20)
	.align		4
.L_20:
        /*007c*/ 	.word	index@(_Z21segunda_multiplicacaoPdS_S_iiii)
        /*0080*/ 	.word	0x00000020


	//----- nvinfo : EIATTR_FRAME_SIZE
	.align		4
.L_21:
        /*0084*/ 	.byte	0x04, 0x11
        /*0086*/ 	.short	(.L_23 - .L_22)
	.align		4
.L_22:
        /*0088*/ 	.word	index@(_Z21segunda_multiplicacaoPdS_S_iiii)
        /*008c*/ 	.word	0x00000000


	//----- nvinfo : EIATTR_MIN_STACK_SIZE
	.align		4
.L_23:
        /*0090*/ 	.byte	0x04, 0x12
        /*0092*/ 	.short	(.L_25 - .L_24)
	.align		4
.L_24:
        /*0094*/ 	.word	index@(_Z21segunda_multiplicacaoPdS_S_iiii)
        /*0098*/ 	.word	0x00000000


	//----- nvinfo : EIATTR_MIN_STACK_SIZE
	.align		4
.L_25:
        /*009c*/ 	.byte	0x04, 0x12
        /*009e*/ 	.short	(.L_27 - .L_26)
	.align		4
.L_26:
        /*00a0*/ 	.word	index@(_Z7softmaxPdiii)
        /*00a4*/ 	.word	0x00000000


	//----- nvinfo : EIATTR_MIN_STACK_SIZE
	.align		4
.L_27:
        /*00a8*/ 	.byte	0x04, 0x12
        /*00aa*/ 	.short	(.L_29 - .L_28)
	.align		4
.L_28:
        /*00ac*/ 	.word	index@(_Z22primeira_multiplicacaoPdS_S_iiidi)
        /*00b0*/ 	.word	0x00000000


	//----- nvinfo : EIATTR_MIN_STACK_SIZE
	.align		4
.L_29:
        /*00b4*/ 	.byte	0x04, 0x12
        /*00b6*/ 	.short	(.L_31 - .L_30)
	.align		4
.L_30:
        /*00b8*/ 	.word	index@(_Z8transporPdS_iii)
        /*00bc*/ 	.word	0x00000000


	//----- nvinfo : EIATTR_MIN_STACK_SIZE
	.align		4
.L_31:
        /*00c0*/ 	.byte	0x04, 0x12
        /*00c2*/ 	.short	(.L_33 - .L_32)
	.align		4
.L_32:
        /*00c4*/ 	.word	index@(_Z20transformacao_linearPdS_S_iiii)
        /*00c8*/ 	.word	0x00000000
.L_33:


//--------------------- .nv.compat                --------------------------
	.section	.nv.compat,"",@"SHT_CUDA_COMPAT_INFO"
	.align	4
        /*0000*/ 	.byte	0x02, 0x09, 0x00, 0x00, 0x02, 0x02, 0x01, 0x00, 0x02, 0x05, 0x05, 0x00, 0x03, 0x07, 0x01, 0x01
        /*0010*/ 	.byte	0x02, 0x03, 0x00, 0x00, 0x02, 0x06, 0x01, 0x00, 0x04, 0x0b, 0x08, 0x00, 0x01, 0x00, 0x00, 0x00
        /*0020*/ 	.byte	0x00, 0x00, 0x00, 0x00


//--------------------- .nv.info._Z21segunda_multiplicacaoPdS_S_iiii --------------------------
	.section	.nv.info._Z21segunda_multiplicacaoPdS_S_iiii,"",@"SHT_CUDA_INFO"
	.sectionflags	@""
	.align	4


	//----- nvinfo : EIATTR_CUDA_API_VERSION
	.align		4
        /*0000*/ 	.byte	0x04, 0x37
        /*0002*/ 	.short	(.L_35 - .L_34)
.L_34:
        /*0004*/ 	.word	0x00000082


	//----- nvinfo : EIATTR_KPARAM_INFO
	.align		4
.L_35:
        /*0008*/ 	.byte	0x04, 0x17
        /*000a*/ 	.short	(.L_37 - .L_36)
.L_36:
        /*000c*/ 	.word	0x00000000
        /*0010*/ 	.short	0x0006
        /*0012*/ 	.short	0x0024
        /*0014*/ 	.byte	0x00, 0xf0, 0x11, 0x00


	//----- nvinfo : EIATTR_KPARAM_INFO
	.align		4
.L_37:
        /*0018*/ 	.byte	0x04, 0x17
        /*001a*/ 	.short	(.L_39 - .L_38)
.L_38:
        /*001c*/ 	.word	0x00000000
        /*0020*/ 	.short	0x0005
        /*0022*/ 	.short	0x0020
        /*0024*/ 	.byte	0x00, 0xf0, 0x11, 0x00


	//----- nvinfo : EIATTR_KPARAM_INFO
	.align		4
.L_39:
        /*0028*/ 	.byte	0x04, 0x17
        /*002a*/ 	.short	(.L_41 - .L_40)
.L_40:
        /*002c*/ 	.word	0x00000000
        /*0030*/ 	.short	0x0004
        /*0032*/ 	.short	0x001c
        /*0034*/ 	.byte	0x00, 0xf0, 0x11, 0x00


	//----- nvinfo : EIATTR_KPARAM_INFO
	.align		4
.L_41:
        /*0038*/ 	.byte	0x04, 0x17
        /*003a*/ 	.short	(.L_43 - .L_42)
.L_42:
        /*003c*/ 	.word	0x00000000
        /*0040*/ 	.short	0x0003
        /*0042*/ 	.short	0x0018
        /*0044*/ 	.byte	0x00, 0xf0, 0x11, 0x00


	//----- nvinfo : EIATTR_KPARAM_INFO
	.align		4
.L_43:
        /*0048*/ 	.byte	0x04, 0x17
        /*004a*/ 	.short	(.L_45 - .L_44)
.L_44:
        /*004c*/ 	.word	0x00000000
        /*0050*/ 	.short	0x0002
        /*0052*/ 	.short	0x0010
        /*0054*/ 	.byte	0x00, 0xf5, 0x21, 0x00


	//----- nvinfo : EIATTR_KPARAM_INFO
	.align		4
.L_45:
        /*0058*/ 	.byte	0x04, 0x17
        /*005a*/ 	.short	(.L_47 - .L_46)
.L_46:
        /*005c*/ 	.word	0x00000000
        /*0060*/ 	.short	0x0001
        /*0062*/ 	.short	0x0008
        /*0064*/ 	.byte	0x00, 0xf5, 0x21, 0x00


	//----- nvinfo : EIATTR_KPARAM_INFO
	.align		4
.L_47:
        /*0068*/ 	.byte	0x04, 0x17
        /*006a*/ 	.short	(.L_49 - .L_48)
.L_48:
        /*006c*/ 	.word	0x00000000
        /*0070*/ 	.short	0x0000
        /*0072*/ 	.short	0x0000
        /*0074*/ 	.byte	0x00, 0xf5, 0x21, 0x00


	//----- nvinfo : EIATTR_SPARSE_MMA_MASK
	.align		4
.L_49:
        /*0078*/ 	.byte	0x03, 0x50
        /*007a*/ 	.short	0x0000


	//----- nvinfo : EIATTR_MAXREG_COUNT
	.align		4
        /*007c*/ 	.byte	0x03, 0x1b
        /*007e*/ 	.short	0x00ff


	//----- nvinfo : EIATTR_MERCURY_ISA_VERSION
	.align		4
        /*0080*/ 	.byte	0x03, 0x5f
        /*0082*/ 	.short	0x0101


	//----- nvinfo : EIATTR_VRC_CTA_INIT_COUNT
	.align		4
        /*0084*/ 	.byte	0x02, 0x4a
	.zero		1
	.zero		1


	//----- nvinfo : EIATTR_EXIT_INSTR_OFFSETS
	.align		4
        /*0088*/ 	.byte	0x04, 0x1c
        /*008a*/ 	.short	(.L_51 - .L_50)


	//   ....[0]....
.L_50:
        /*008c*/ 	.word	0x00000130


	//   ....[1]....
        /*0090*/ 	.word	0x000008e0


	//----- nvinfo : EIATTR_CBANK_PARAM_SIZE
	.align		4
.L_51:
        /*0094*/ 	.byte	0x03, 0x19
        /*0096*/ 	.short	0x0028


	//----- nvinfo : EIATTR_PARAM_CBANK
	.align		4
        /*0098*/ 	.byte	0x04, 0x0a
        /*009a*/ 	.short	(.L_53 - .L_52)
	.align		4
.L_52:
        /*009c*/ 	.word	index@(.nv.constant0._Z21segunda_multiplicacaoPdS_S_iiii)
        /*00a0*/ 	.short	0x0380
        /*00a2*/ 	.short	0x0028


	//----- nvinfo : EIATTR_SW_WAR
	.align		4
.L_53:
        /*00a4*/ 	.byte	0x04, 0x36
        /*00a6*/ 	.short	(.L_55 - .L_54)
.L_54:
        /*00a8*/ 	.word	0x00000008
.L_55:


//--------------------- .nv.info._Z7softmaxPdiii  --------------------------
	.section	.nv.info._Z7softmaxPdiii,"",@"SHT_CUDA_INFO"
	.sectionflags	@""
	.align	4


	//----- nvinfo : EIATTR_CUDA_API_VERSION
	.align		4
        /*0000*/ 	.byte	0x04, 0x37
        /*0002*/ 	.short	(.L_57 - .L_56)
.L_56:
        /*0004*/ 	.word	0x00000082


	//----- nvinfo : EIATTR_KPARAM_INFO
	.align		4
.L_57:
        /*0008*/ 	.byte	0x04, 0x17
        /*000a*/ 	.short	(.L_59 - .L_58)
.L_58:
        /*000c*/ 	.word	0x00000000
        /*0010*/ 	.short	0x0003
        /*0012*/ 	.short	0x0010
        /*0014*/ 	.byte	0x00, 0xf0, 0x11, 0x00


	//----- nvinfo : EIATTR_KPARAM_INFO
	.align		4
.L_59:
        /*0018*/ 	.byte	0x04, 0x17
        /*001a*/ 	.short	(.L_61 - .L_60)
.L_60:
        /*001c*/ 	.word	0x00000000
        /*0020*/ 	.short	0x0002
        /*0022*/ 	.short	0x000c
        /*0024*/ 	.byte	0x00, 0xf0, 0x11, 0x00


	//----- nvinfo : EIATTR_KPARAM_INFO
	.align		4
.L_61:
        /*0028*/ 	.byte	0x04, 0x17
        /*002a*/ 	.short	(.L_63 - .L_62)
.L_62:
        /*002c*/ 	.word	0x00000000
        /*0030*/ 	.short	0x0001
        /*0032*/ 	.short	0x0008
        /*0034*/ 	.byte	0x00, 0xf0, 0x11, 0x00


	//----- nvinfo : EIATTR_KPARAM_INFO
	.align		4
.L_63:
        /*0038*/ 	.byte	0x04, 0x17
        /*003a*/ 	.short	(.L_65 - .L_64)
.L_64:
        /*003c*/ 	.word	0x00000000
        /*0040*/ 	.short	0x0000
        /*0042*/ 	.short	0x0000
        /*0044*/ 	.byte	0x00, 0xf5, 0x21, 0x00


	//----- nvinfo : EIATTR_SPARSE_MMA_MASK
	.align		4
.L_65:
        /*0048*/ 	.byte	0x03, 0x50
        /*004a*/ 	.short	0x0000


	//----- nvinfo : EIATTR_MAXREG_COUNT
	.align		4
        /*004c*/ 	.byte	0x03, 0x1b
        /*004e*/ 	.short	0x00ff


	//----- nvinfo : EIATTR_MERCURY_ISA_VERSION
	.align		4
        /*0050*/ 	.byte	0x03, 0x5f
        /*0052*/ 	.short	0x0101


	//----- nvinfo : EIATTR_VRC_CTA_INIT_COUNT
	.align		4
        /*0054*/ 	.byte	0x02, 0x4a
	.zero		1
	.zero		1


	//----- nvinfo : EIATTR_EXIT_INSTR_OFFSETS
	.align		4
        /*0058*/ 	.byte	0x04, 0x1c
        /*005a*/ 	.short	(.L_67 - .L_66)


	//   ....[0]....
.L_66:
        /*005c*/ 	.word	0x000000d0


	//   ....[1]....
        /*0060*/ 	.word	0x00000f40


	//   ....[2]....
        /*0064*/ 	.word	0x00001c70


	//   ....[3]....
        /*0068*/ 	.word	0x000022a0


	//----- nvinfo : EIATTR_CRS_STACK_SIZE
	.align		4
.L_67:
        /*006c*/ 	.byte	0x04, 0x1e
        /*006e*/ 	.short	(.L_69 - .L_68)
.L_68:
        /*0070*/ 	.word	0x00000000


	//----- nvinfo : EIATTR_CBANK_PARAM_SIZE
	.align		4
.L_69:
        /*0074*/ 	.byte	0x03, 0x19
        /*0076*/ 	.short	0x0014


	//----- nvinfo : EIATTR_PARAM_CBANK
	.align		4
        /*0078*/ 	.byte	0x04, 0x0a
        /*007a*/ 	.short	(.L_71 - .L_70)
	.align		4
.L_70:
        /*007c*/ 	.word	index@(.nv.constant0._Z7softmaxPdiii)
        /*0080*/ 	.short	0x0380
        /*0082*/ 	.short	0x0014


	//----- nvinfo : EIATTR_SW_WAR
	.align		4
.L_71:
        /*0084*/ 	.byte	0x04, 0x36
        /*0086*/ 	.short	(.L_73 - .L_72)
.L_72:
        /*0088*/ 	.word	0x00000008
.L_73:


//--------------------- .nv.info._Z22primeira_multiplicacaoPdS_S_iiidi --------------------------
	.section	.nv.info._Z22primeira_multiplicacaoPdS_S_iiidi,"",@"SHT_CUDA_INFO"
	.sectionflags	@""
	.align	4


	//----- nvinfo : EIATTR_CUDA_API_VERSION
	.align		4
        /*0000*/ 	.byte	0x04, 0x37
        /*0002*/ 	.short	(.L_75 - .L_74)
.L_74:
        /*0004*/ 	.word	0x00000082


	//----- nvinfo : EIATTR_KPARAM_INFO
	.align		4
.L_75:
        /*0008*/ 	.byte	0x04, 0x17
        /*000a*/ 	.short	(.L_77 - .L_76)
.L_76:
        /*000c*/ 	.word	0x00000000
        /*0010*/ 	.short	0x0007
        /*0012*/ 	.short	0x0030
        /*0014*/ 	.byte	0x00, 0xf0, 0x11, 0x00


	//----- nvinfo : EIATTR_KPARAM_INFO
	.align		4
.L_77:
        /*0018*/ 	.byte	0x04, 0x17
        /*001a*/ 	.short	(.L_79 - .L_78)
.L_78:
        /*001c*/ 	.word	0x00000000
        /*0020*/ 	.short	0x0006
        /*0022*/ 	.short	0x0028
        /*0024*/ 	.byte	0x00, 0xf0, 0x21, 0x00


	//----- nvinfo : EIATTR_KPARAM_INFO
	.align		4
.L_79:
        /*0028*/ 	.byte	0x04, 0x17
        /*002a*/ 	.short	(.L_81 - .L_80)
.L_80:
        /*002c*/ 	.word	0x00000000
        /*0030*/ 	.short	0x0005
        /*0032*/ 	.short	0x0020
        /*0034*/ 	.byte	0x00, 0xf0, 0x11, 0x00


	//----- nvinfo : EIATTR_KPARAM_INFO
	.align		4
.L_81:
        /*0038*/ 	.byte	0x04, 0x17
        /*003a*/ 	.short	(.L_83 - .L_82)
.L_82:
        /*003c*/ 	.word	0x00000000
        /*0040*/ 	.short	0x0004
        /*0042*/ 	.short	0x001c
        /*0044*/ 	.byte	0x00, 0xf0, 0x11, 0x00


	//----- nvinfo : EIATTR_KPARAM_INFO
	.align		4
.L_83:
        /*0048*/ 	.byte	0x04, 0x17
        /*004a*/ 	.short	(.L_85 - .L_84)
.L_84:
        /*004c*/ 	.word	0x00000000
        /*0050*/ 	.short	0x0003
        /*0052*/ 	.short	0x0018
        /*0054*/ 	.byte	0x00, 0xf0, 0x11, 0x00


	//----- nvinfo : EIATTR_KPARAM_INFO
	.align		4
.L_85:
        /*0058*/ 	.byte	0x04, 0x17
        /*005a*/ 	.short	(.L_87 - .L_86)
.L_86:
        /*005c*/ 	.word	0x00000000
        /*0060*/ 	.short	0x0002
        /*0062*/ 	.short	0x0010
        /*0064*/ 	.byte	0x00, 0xf5, 0x21, 0x00


	//----- nvinfo : EIATTR_KPARAM_INFO
	.align		4
.L_87:
        /*0068*/ 	.byte	0x04, 0x17
        /*006a*/ 	.short	(.L_89 - .L_88)
.L_88:
        /*006c*/ 	.word	0x00000000
        /*0070*/ 	.short	0x0001
        /*0072*/ 	.short	0x0008
        /*0074*/ 	.byte	0x00, 0xf5, 0x21, 0x00


	//----- nvinfo : EIATTR_KPARAM_INFO
	.align		4
.L_89:
        /*0078*/ 	.byte	0x04, 0x17
        /*007a*/ 	.short	(.L_91 - .L_90)
.L_90:
        /*007c*/ 	.word	0x00000000
        /*0080*/ 	.short	0x0000
        /*0082*/ 	.short	0x0000
        /*0084*/ 	.byte	0x00, 0xf5, 0x21, 0x00


	//----- nvinfo : EIATTR_SPARSE_MMA_MASK
	.align		4
.L_91:
        /*0088*/ 	.byte	0x03, 0x50
        /*008a*/ 	.short	0x0000


	//----- nvinfo : EIATTR_MAXREG_COUNT
	.align		4
        /*008c*/ 	.byte	0x03, 0x1b
        /*008e*/ 	.short	0x00ff


	//----- nvinfo : EIATTR_MERCURY_ISA_VERSION
	.align		4
        /*0090*/ 	.byte	0x03, 0x5f
        /*0092*/ 	.short	0x0101


	//----- nvinfo : EIATTR_VRC_CTA_INIT_COUNT
	.align		4
        /*0094*/ 	.byte	0x02, 0x4a
	.zero		1
	.zero		1


	//----- nvinfo : EIATTR_EXIT_INSTR_OFFSETS
	.align		4
        /*0098*/ 	.byte	0x04, 0x1c
        /*009a*/ 	.short	(.L_93 - .L_92)


	//   ....[0]....
.L_92:
        /*009c*/ 	.word	0x00000130


	//   ....[1]....
        /*00a0*/ 	.word	0x00000a90


	//   ....[2]....
        /*00a4*/ 	.word	0x00000b10


	//----- nvinfo : EIATTR_CRS_STACK_SIZE
	.align		4
.L_93:
        /*00a8*/ 	.byte	0x04, 0x1e
        /*00aa*/ 	.short	(.L_95 - .L_94)
.L_94:
        /*00ac*/ 	.word	0x00000000


	//----- nvinfo : EIATTR_CBANK_PARAM_SIZE
	.align		4
.L_95:
        /*00b0*/ 	.byte	0x03, 0x19
        /*00b2*/ 	.short	0x0034


	//----- nvinfo : EIATTR_PARAM_CBANK
	.align		4
        /*00b4*/ 	.byte	0x04, 0x0a
        /*00b6*/ 	.short	(.L_97 - .L_96)
	.align		4
.L_96:
        /*00b8*/ 	.word	index@(.nv.constant0._Z22primeira_multiplicacaoPdS_S_iiidi)
        /*00bc*/ 	.short	0x0380
        /*00be*/ 	.short	0x0034


	//----- nvinfo : EIATTR_SW_WAR
	.align		4
.L_97:
        /*00c0*/ 	.byte	0x04, 0x36
        /*00c2*/ 	.short	(.L_99 - .L_98)
.L_98:
        /*00c4*/ 	.word	0x00000008
.L_99:


//--------------------- .nv.info._Z8transporPdS_iii --------------------------
	.section	.nv.info._Z8transporPdS_iii,"",@"SHT_CUDA_INFO"
	.sectionflags	@""
	.align	4


	//----- nvinfo : EIATTR_CUDA_API_VERSION
	.align		4
        /*0000*/ 	.byte	0x04, 0x37
        /*0002*/ 	.short	(.L_101 - .L_100)
.L_100:
        /*0004*/ 	.word	0x00000082


	//----- nvinfo : EIATTR_KPARAM_INFO
	.align		4
.L_101:
        /*0008*/ 	.byte	0x04, 0x17
        /*000a*/ 	.short	(.L_103 - .L_102)
.L_102:
        /*000c*/ 	.word	0x00000000
        /*0010*/ 	.short	0x0004
        /*0012*/ 	.short	0x0018
        /*0014*/ 	.byte	0x00, 0xf0, 0x11, 0x00


	//----- nvinfo : EIATTR_KPARAM_INFO
	.align		4
.L_103:
        /*0018*/ 	.byte	0x04, 0x17
        /*001a*/ 	.short	(.L_105 - .L_104)
.L_104:
        /*001c*/ 	.word	0x00000000
        /*0020*/ 	.short	0x0003
        /*0022*/ 	.short	0x0014
        /*0024*/ 	.byte	0x00, 0xf0, 0x11, 0x00


	//----- nvinfo : EIATTR_KPARAM_INFO
	.align		4
.L_105:
        /*0028*/ 	.byte	0x04, 0x17
        /*002a*/ 	.short	(.L_107 - .L_106)
.L_106:
        /*002c*/ 	.word	0x00000000
        /*0030*/ 	.short	0x0002
        /*0032*/ 	.short	0x0010
        /*0034*/ 	.byte	0x00, 0xf0, 0x11, 0x00


	//----- nvinfo : EIATTR_KPARAM_INFO
	.align		4
.L_107:
        /*0038*/ 	.byte	0x04, 0x17
        /*003a*/ 	.short	(.L_109 - .L_108)
.L_108:
        /*003c*/ 	.word	0x00000000
        /*0040*/ 	.short	0x0001
        /*0042*/ 	.short	0x0008
        /*0044*/ 	.byte	0x00, 0xf5, 0x21, 0x00


	//----- nvinfo : EIATTR_KPARAM_INFO
	.align		4
.L_109:
        /*0048*/ 	.byte	0x04, 0x17
        /*004a*/ 	.short	(.L_111 - .L_110)
.L_110:
        /*004c*/ 	.word	0x00000000
        /*0050*/ 	.short	0x0000
        /*0052*/ 	.short	0x0000
        /*0054*/ 	.byte	0x00, 0xf5, 0x21, 0x00


	//----- nvinfo : EIATTR_SPARSE_MMA_MASK
	.align		4
.L_111:
        /*0058*/ 	.byte	0x03, 0x50
        /*005a*/ 	.short	0x0000


	//----- nvinfo : EIATTR_MAXREG_COUNT
	.align		4
        /*005c*/ 	.byte	0x03, 0x1b
        /*005e*/ 	.short	0x00ff


	//----- nvinfo : EIATTR_MERCURY_ISA_VERSION
	.align		4
        /*0060*/ 	.byte	0x03, 0x5f
        /*0062*/ 	.short	0x0101


	//----- nvinfo : EIATTR_VRC_CTA_INIT_COUNT
	.align		4
        /*0064*/ 	.byte	0x02, 0x4a
	.zero		1
	.zero		1


	//----- nvinfo : EIATTR_EXIT_INSTR_OFFSETS
	.align		4
        /*0068*/ 	.byte	0x04, 0x1c
        /*006a*/ 	.short	(.L_113 - .L_112)


	//   ....[0]....
.L_112:
        /*006c*/ 	.word	0x00000120


	//   ....[1]....
        /*0070*/ 	.word	0x000001e0


	//----- nvinfo : EIATTR_CBANK_PARAM_SIZE
	.align		4
.L_113:
        /*0074*/ 	.byte	0x03, 0x19
        /*0076*/ 	.short	0x001c


	//----- nvinfo : EIATTR_PARAM_CBANK
	.align		4
        /*0078*/ 	.byte	0x04, 0x0a
        /*007a*/ 	.short	(.L_115 - .L_114)
	.align		4
.L_114:
        /*007c*/ 	.word	index@(.nv.constant0._Z8transporPdS_iii)
        /*0080*/ 	.short	0x0380
        /*0082*/ 	.short	0x001c


	//----- nvinfo : EIATTR_SW_WAR
	.align		4
.L_115:
        /*0084*/ 	.byte	0x04, 0x36
        /*0086*/ 	.short	(.L_117 - .L_116)
.L_116:
        /*0088*/ 	.word	0x00000008
.L_117:


//--------------------- .nv.info._Z20transformacao_linearPdS_S_iiii --------------------------
	.section	.nv.info._Z20transformacao_linearPdS_S_iiii,"",@"SHT_CUDA_INFO"
	.sectionflags	@""
	.align	4


	//----- nvinfo : EIATTR_CUDA_API_VERSION
	.align		4
        /*0000*/ 	.byte	0x04, 0x37
        /*0002*/ 	.short	(.L_119 - .L_118)
.L_118:
        /*0004*/ 	.word	0x00000082


	//----- nvinfo : EIATTR_KPARAM_INFO
	.align		4
.L_119:
        /*0008*/ 	.byte	0x04, 0x17
        /*000a*/ 	.short	(.L_121 - .L_120)
.L_120:
        /*000c*/ 	.word	0x00000000
        /*0010*/ 	.short	0x0006
        /*0012*/ 	.short	0x0024
        /*0014*/ 	.byte	0x00, 0xf0, 0x11, 0x00


	//----- nvinfo : EIATTR_KPARAM_INFO
	.align		4
.L_121:
        /*0018*/ 	.byte	0x04, 0x17
        /*001a*/ 	.short	(.L_123 - .L_122)
.L_122:
        /*001c*/ 	.word	0x00000000
        /*0020*/ 	.short	0x0005
        /*0022*/ 	.short	0x0020
        /*0024*/ 	.byte	0x00, 0xf0, 0x11, 0x00


	//----- nvinfo : EIATTR_KPARAM_INFO
	.align		4
.L_123:
        /*0028*/ 	.byte	0x04, 0x17
        /*002a*/ 	.short	(.L_125 - .L_124)
.L_124:
        /*002c*/ 	.word	0x00000000
        /*0030*/ 	.short	0x0004
        /*0032*/ 	.short	0x001c
        /*0034*/ 	.byte	0x00, 0xf0, 0x11, 0x00


	//----- nvinfo : EIATTR_KPARAM_INFO
	.align		4
.L_125:
        /*0038*/ 	.byte	0x04, 0x17
        /*003a*/ 	.short	(.L_127 - .L_126)
.L_126:
        /*003c*/ 	.word	0x00000000
        /*0040*/ 	.short	0x0003
        /*0042*/ 	.short	0x0018
        /*0044*/ 	.byte	0x00, 0xf0, 0x11, 0x00


	//----- nvinfo : EIATTR_KPARAM_INFO
	.align		4
.L_127:
        /*0048*/ 	.byte	0x04, 0x17
        /*004a*/ 	.short	(.L_129 - .L_128)
.L_128:
        /*004c*/ 	.word	0x00000000
        /*0050*/ 	.short	0x0002
        /*0052*/ 	.short	0x0010
        /*0054*/ 	.byte	0x00, 0xf5, 0x21, 0x00


	//----- nvinfo : EIATTR_KPARAM_INFO
	.align		4
.L_129:
        /*0058*/ 	.byte	0x04, 0x17
        /*005a*/ 	.short	(.L_131 - .L_130)
.L_130:
        /*005c*/ 	.word	0x00000000
        /*0060*/ 	.short	0x0001
        /*0062*/ 	.short	0x0008
        /*0064*/ 	.byte	0x00, 0xf5, 0x21, 0x00


	//----- nvinfo : EIATTR_KPARAM_INFO
	.align		4
.L_131:
        /*0068*/ 	.byte	0x04, 0x17
        /*006a*/ 	.short	(.L_133 - .L_132)
.L_132:
        /*006c*/ 	.word	0x00000000
        /*0070*/ 	.short	0x0000
        /*0072*/ 	.short	0x0000
        /*0074*/ 	.byte	0x00, 0xf5, 0x21, 0x00


	//----- nvinfo : EIATTR_SPARSE_MMA_MASK
	.align		4
.L_133:
        /*0078*/ 	.byte	0x03, 0x50
        /*007a*/ 	.short	0x0000


	//----- nvinfo : EIATTR_MAXREG_COUNT
	.align		4
        /*007c*/ 	.byte	0x03, 0x1b
        /*007e*/ 	.short	0x00ff


	//----- nvinfo : EIATTR_MERCURY_ISA_VERSION
	.align		4
        /*0080*/ 	.byte	0x03, 0x5f
        /*0082*/ 	.short	0x0101


	//----- nvinfo : EIATTR_VRC_CTA_INIT_COUNT
	.align		4
        /*0084*/ 	.byte	0x02, 0x4a
	.zero		1
	.zero		1


	//----- nvinfo : EIATTR_EXIT_INSTR_OFFSETS
	.align		4
        /*0088*/ 	.byte	0x04, 0x1c
        /*008a*/ 	.short	(.L_135 - .L_134)


	//   ....[0]....
.L_134:
        /*008c*/ 	.word	0x00000120


	//   ....[1]....
        /*0090*/ 	.word	0x00000c70


	//----- nvinfo : EIATTR_CBANK_PARAM_SIZE
	.align		4
.L_135:
        /*0094*/ 	.byte	0x03, 0x19
        /*0096*/ 	.short	0x0028


	//----- nvinfo : EIATTR_PARAM_CBANK
	.align		4
        /*0098*/ 	.byte	0x04, 0x0a
        /*009a*/ 	.short	(.L_137 - .L_136)
	.align		4
.L_136:
        /*009c*/ 	.word	index@(.nv.constant0._Z20transformacao_linearPdS_S_iiii)
        /*00a0*/ 	.short	0x0380
        /*00a2*/ 	.short	0x0028


	//----- nvinfo : EIATTR_SW_WAR
	.align		4
.L_137:
        /*00a4*/ 	.byte	0x04, 0x36
        /*00a6*/ 	.short	(.L_139 - .L_138)
.L_138:
        /*00a8*/ 	.word	0x00000008
.L_139:


//--------------------- .nv.callgraph             --------------------------
	.section	.nv.callgraph,"",@"SHT_CUDA_CALLGRAPH"
	.align	4
	.sectionentsize	8
	.align		4
        /*0000*/ 	.word	0x00000000
	.align		4
        /*0004*/ 	.word	0xffffffff
	.align		4
        /*0008*/ 	.word	0x00000000
	.align		4
        /*000c*/ 	.word	0xfffffffe
	.align		4
        /*0010*/ 	.word	0x00000000
	.align		4
        /*0014*/ 	.word	0xfffffffd
	.align		4
        /*0018*/ 	.word	0x00000000
	.align		4
        /*001c*/ 	.word	0xfffffffc


//--------------------- .text._Z21segunda_multiplicacaoPdS_S_iiii --------------------------
	.section	.text._Z21segunda_multiplicacaoPdS_S_iiii,"ax",@progbits
	.align	128
        .global         _Z21segunda_multiplicacaoPdS_S_iiii
        .type           _Z21segunda_multiplicacaoPdS_S_iiii,@function
        .size           _Z21segunda_multiplicacaoPdS_S_iiii,(.L_x_68 - _Z21segunda_multiplicacaoPdS_S_iiii)
        .other          _Z21segunda_multiplicacaoPdS_S_iiii,@"STO_CUDA_ENTRY STV_DEFAULT"
_Z21segunda_multiplicacaoPdS_S_iiii:
.text._Z21segunda_multiplicacaoPdS_S_iiii:
[----:B------:R-:W-:Y:S01]  /*0000*/  LDC R1, c[0x0][0x37c] ;  /* 0x0000df00ff017b82 */ /* 0x000fe20000000800 */
[----:B------:R-:W0:Y:S07]  /*0010*/  S2R R26, SR_TID.Y ;  /* 0x00000000001a7919 */ /* 0x000e2e0000002200 */
[----:B------:R-:W1:Y:S01]  /*0020*/  S2UR UR5, SR_CTAID.Y ;  /* 0x00000000000579c3 */ /* 0x000e620000002600 */
[----:B------:R-:W2:Y:S01]  /*0030*/  LDCU UR6, c[0x0][0x360] ;  /* 0x00006c00ff0677ac */ /* 0x000ea20008000800 */
[----:B------:R-:W2:Y:S01]  /*0040*/  S2R R3, SR_TID.X ;  /* 0x0000000000037919 */ /* 0x000ea20000002100 */
[----:B------:R-:W1:Y:S01]  /*0050*/  LDCU UR4, c[0x0][0x364] ;  /* 0x00006c80ff0477ac */ /* 0x000e620008000800 */
[----:B------:R-:W2:Y:S04]  /*0060*/  S2R R2, SR_CTAID.X ;  /* 0x0000000000027919 */ /* 0x000ea80000002500 */
[----:B------:R-:W3:Y:S01]  /*0070*/  LDC.64 R8, c[0x0][0x398] ;  /* 0x0000e600ff087b82 */ /* 0x000ee20000000a00 */
[----:B------:R-:W4:Y:S01]  /*0080*/  LDCU UR7, c[0x0][0x368] ;  /* 0x00006d00ff0777ac */ /* 0x000f220008000800 */
[----:B------:R-:W4:Y:S01]  /*0090*/  S2R R5, SR_TID.Z ;  /* 0x0000000000057919 */ /* 0x000f220000002300 */
[----:B------:R-:W5:Y:S01]  /*00a0*/  LDCU UR8, c[0x0][0x3a4] ;  /* 0x00007480ff0877ac */ /* 0x000f620008000800 */
[----:B------:R-:W4:Y:S01]  /*00b0*/  S2R R4, SR_CTAID.Z ;  /* 0x0000000000047919 */ /* 0x000f220000002700 */
[----:B-1----:R-:W-:-:S06]  /*00c0*/  UIMAD UR4, UR4, UR5, URZ ;  /* 0x00000005040472a4 */ /* 0x002fcc000f8e02ff */
[----:B0-----:R-:W-:-:S04]  /*00d0*/  IADD3 R0, PT, PT, R26, UR4, RZ ;  /* 0x000000041a007c10 */ /* 0x001fc8000fffe0ff */
[----:B---3--:R-:W-:Y:S01]  /*00e0*/  ISETP.GE.AND P0, PT, R0, R9, PT ;  /* 0x000000090000720c */ /* 0x008fe20003f06270 */
[----:B--2---:R-:W-:-:S05]  /*00f0*/  IMAD R3, R2, UR6, R3 ;  /* 0x0000000602037c24 */ /* 0x004fca000f8e0203 */
[----:B-----5:R-:W-:Y:S01]  /*0100*/  ISETP.GE.OR P0, PT, R3, UR8, P0 ;  /* 0x0000000803007c0c */ /* 0x020fe20008706670 */
[----:B----4-:R-:W-:-:S05]  /*0110*/  IMAD R5, R4, UR7, R5 ;  /* 0x0000000704057c24 */ /* 0x010fca000f8e0205 */
[----:B------:R-:W-:-:S13]  /*0120*/  ISETP.GE.OR P0, PT, R5, R8, P0 ;  /* 0x000000080500720c */ /* 0x000fda0000706670 */
[----:B------:R-:W-:Y:S05]  /*0130*/  @P0 EXIT ;  /* 0x000000000000094d */ /* 0x000fea0003800000 */
[----:B------:R-:W0:Y:S01]  /*0140*/  LDC R2, c[0x0][0x3a0] ;  /* 0x0000e800ff027b82 */ /* 0x000e220000000800 */
[----:B------:R-:W1:Y:S01]  /*0150*/  LDCU.64 UR6, c[0x0][0x358] ;  /* 0x00006b00ff0677ac */ /* 0x000e620008000a00 */
[----:B------:R-:W-:Y:S02]  /*0160*/  CS2R R14, SRZ ;  /* 0x00000000000e7805 */ /* 0x000fe4000001ff00 */
[----:B0-----:R-:W-:-:S13]  /*0170*/  ISETP.GE.AND P0, PT, R2, 0x1, PT ;  /* 0x000000010200780c */ /* 0x001fda0003f06270 */
[----:B-1----:R-:W-:Y:S05]  /*0180*/  @!P0 BRA `(.L_x_0) ;  /* 0x0000000400c08947 */ /* 0x002fea0003800000 */
[C---:B------:R-:W-:Y:S01]  /*0190*/  ISETP.GE.U32.AND P1, PT, R2.reuse, 0x8, PT ;  /* 0x000000080200780c */ /* 0x040fe20003f26070 */
[----:B------:R-:W-:Y:S01]  /*01a0*/  IMAD R11, R3, R8, R5 ;  /* 0x00000008030b7224 */ /* 0x000fe200078e0205 */
[----:B------:R-:W-:Y:S01]  /*01b0*/  LOP3.LUT R6, R2, 0x7, RZ, 0xc0, !PT ;  /* 0x0000000702067812 */ /* 0x000fe200078ec0ff */
[----:B------:R-:W-:Y:S01]  /*01c0*/  HFMA2 R7, -RZ, RZ, 0, 0 ;  /* 0x00000000ff077431 */ /* 0x000fe200000001ff */
[----:B------:R-:W-:Y:S01]  /*01d0*/  CS2R R14, SRZ ;  /* 0x00000000000e7805 */ /* 0x000fe2000001ff00 */
[----:B------:R-:W-:Y:S01]  /*01e0*/  IMAD R24, R11, R2, RZ ;  /* 0x000000020b187224 */ /* 0x000fe200078e02ff */
[----:B------:R-:W-:-:S07]  /*01f0*/  ISETP.NE.AND P0, PT, R6, RZ, PT ;  /* 0x000000ff0600720c */ /* 0x000fce0003f05270 */
[----:B------:R-:W-:Y:S06]  /*0200*/  @!P1 BRA `(.L_x_1) ;  /* 0x0000000000bc9947 */ /* 0x000fec0003800000 */
[----:B------:R-:W-:Y:S01]  /*0210*/  IMAD R4, R9, R2, RZ ;  /* 0x0000000209047224 */ /* 0x000fe200078e02ff */
[----:B------:R-:W-:Y:S02]  /*0220*/  LOP3.LUT R7, R2, 0x7ffffff8, RZ, 0xc0, !PT ;  /* 0x7ffffff802077812 */ /* 0x000fe400078ec0ff */
[----:B------:R-:W-:Y:S01]  /*0230*/  CS2R R14, SRZ ;  /* 0x00000000000e7805 */ /* 0x000fe2000001ff00 */
[----:B------:R-:W-:Y:S01]  /*0240*/  IMAD R26, R3, R4, R26 ;  /* 0x00000004031a7224 */ /* 0x000fe200078e021a */
[----:B------:R-:W-:Y:S02]  /*0250*/  MOV R4, R24 ;  /* 0x0000001800047202 */ /* 0x000fe40000000f00 */
[----:B------:R-:W-:Y:S02]  /*0260*/  IADD3 R25, PT, PT, -R7, RZ, RZ ;  /* 0x000000ff07197210 */ /* 0x000fe40007ffe1ff */
[----:B------:R-:W-:-:S07]  /*0270*/  IADD3 R26, PT, PT, R26, UR4, RZ ;  /* 0x000000041a1a7c10 */ /* 0x000fce000fffe0ff */
.L_x_2:
[----:B------:R-:W0:Y:S08]  /*0280*/  LDC.64 R28, c[0x0][0x380] ;  /* 0x0000e000ff1c7b82 */ /* 0x000e300000000a00 */
[----:B------:R-:W1:Y:S01]  /*0290*/  LDC.64 R20, c[0x0][0x388] ;  /* 0x0000e200ff147b82 */ /* 0x000e620000000a00 */
[----:B0-----:R-:W-:-:S05]  /*02a0*/  IMAD.WIDE R28, R4, 0x8, R28 ;  /* 0x00000008041c7825 */ /* 0x001fca00078e021c */
[----:B------:R-:W2:Y:S01]  /*02b0*/  LDG.E.64 R10, desc[UR6][R28.64] ;  /* 0x000000061c0a7981 */ /* 0x000ea2000c1e1b00 */
[----:B-1----:R-:W-:-:S03]  /*02c0*/  IMAD.WIDE R20, R26, 0x8, R20 ;  /* 0x000000081a147825 */ /* 0x002fc600078e0214 */
[----:B------:R-:W3:Y:S04]  /*02d0*/  LDG.E.64 R12, desc[UR6][R28.64+0x8] ;  /* 0x000008061c0c7981 */ /* 0x000ee8000c1e1b00 */
[----:B------:R0:W2:Y:S02]  /*02e0*/  LDG.E.64 R16, desc[UR6][R20.64] ;  /* 0x0000000614107981 */ /* 0x0000a4000c1e1b00 */
[----:B0-----:R-:W-:-:S04]  /*02f0*/  IMAD.WIDE R20, R9, 0x8, R20 ;  /* 0x0000000809147825 */ /* 0x001fc800078e0214 */
[----:B------:R-:W-:-:S05]  /*0300*/  IMAD.WIDE R22, R9, 0x8, R20 ;  /* 0x0000000809167825 */ /* 0x000fca00078e0214 */
[----:B------:R0:W4:Y:S01]  /*0310*/  LDG.E.64 R18, desc[UR6][R22.64] ;  /* 0x0000000616127981 */ /* 0x000122000c1e1b00 */
[----:B--2---:R-:W-:-:S03]  /*0320*/  DFMA R16, R10, R16, R14 ;  /* 0x000000100a10722b */ /* 0x004fc6000000000e */
[----:B------:R-:W3:Y:S04]  /*0330*/  LDG.E.64 R14, desc[UR6][R20.64] ;  /* 0x00000006140e7981 */ /* 0x000ee8000c1e1b00 */
[----:B------:R-:W4:Y:S01]  /*0340*/  LDG.E.64 R10, desc[UR6][R28.64+0x10] ;  /* 0x000010061c0a7981 */ /* 0x000f22000c1e1b00 */
[C---:B0-----:R-:W-:Y:S01]  /*0350*/  IMAD.WIDE R22, R9.reuse, 0x8, R22 ;  /* 0x0000000809167825 */ /* 0x041fe200078e0216 */
[----:B---3--:R-:W-:Y:S02]  /*0360*/  DFMA R14, R12, R14, R16 ;  /* 0x0000000e0c0e722b */ /* 0x008fe40000000010 */
[----:B------:R-:W2:Y:S01]  /*0370*/  LDG.E.64 R12, desc[UR6][R28.64+0x18] ;  /* 0x000018061c0c7981 */ /* 0x000ea2000c1e1b00 */
[----:B------:R-:W-:-:S05]  /*0380*/  IMAD.WIDE R16, R9, 0x8, R22 ;  /* 0x0000000809107825 */ /* 0x000fca00078e0216 */
[----:B----4-:R-:W-:Y:S01]  /*0390*/  DFMA R18, R10, R18, R14 ;  /* 0x000000120a12722b */ /* 0x010fe2000000000e */
[----:B------:R-:W3:Y:S04]  /*03a0*/  LDG.E.64 R20, desc[UR6][R16.64] ;  /* 0x0000000610147981 */ /* 0x000ee8000c1e1b00 */
[----:B------:R-:W2:Y:S04]  /*03b0*/  LDG.E.64 R14, desc[UR6][R22.64] ;  /* 0x00000006160e7981 */ /* 0x000ea8000c1e1b00 */
[----:B------:R-:W3:Y:S01]  /*03c0*/  LDG.E.64 R10, desc[UR6][R28.64+0x20] ;  /* 0x000020061c0a7981 */ /* 0x000ee2000c1e1b00 */
[----:B--2---:R-:W-:Y:S01]  /*03d0*/  DFMA R14, R12, R14, R18 ;  /* 0x0000000e0c0e722b */ /* 0x004fe20000000012 */
[----:B------:R-:W-:-:S02]  /*03e0*/  IMAD.WIDE R12, R9, 0x8, R16 ;  /* 0x00000008090c7825 */ /* 0x000fc400078e0210 */
[----:B------:R-:W2:Y:S04]  /*03f0*/  LDG.E.64 R16, desc[UR6][R28.64+0x28] ;  /* 0x000028061c107981 */ /* 0x000ea8000c1e1b00 */
[----:B------:R-:W2:Y:S01]  /*0400*/  LDG.E.64 R18, desc[UR6][R12.64] ;  /* 0x000000060c127981 */ /* 0x000ea2000c1e1b00 */
[----:B---3--:R-:W-:Y:S01]  /*0410*/  DFMA R20, R10, R20, R14 ;  /* 0x000000140a14722b */ /* 0x008fe2000000000e */
[----:B------:R-:W-:-:S05]  /*0420*/  IMAD.WIDE R10, R9, 0x8, R12 ;  /* 0x00000008090a7825 */ /* 0x000fca00078e020c */
[----:B------:R-:W3:Y:S01]  /*0430*/  LDG.E.64 R14, desc[UR6][R10.64] ;  /* 0x000000060a0e7981 */ /* 0x000ee2000c1e1b00 */
[----:B------:R-:W-:-:S03]  /*0440*/  IMAD.WIDE R22, R9, 0x8, R10 ;  /* 0x0000000809167825 */ /* 0x000fc600078e020a */
[----:B------:R-:W3:Y:S04]  /*0450*/  LDG.E.64 R12, desc[UR6][R28.64+0x30] ;  /* 0x000030061c0c7981 */ /* 0x000ee8000c1e1b00 */
[----:B------:R-:W4:Y:S04]  /*0460*/  LDG.E.64 R22, desc[UR6][R22.64] ;  /* 0x0000000616167981 */ /* 0x000f28000c1e1b00 */
[----:B------:R-:W4:Y:S01]  /*0470*/  LDG.E.64 R10, desc[UR6][R28.64+0x38] ;  /* 0x000038061c0a7981 */ /* 0x000f22000c1e1b00 */
[----:B------:R-:W-:-:S04]  /*0480*/  IADD3 R25, PT, PT, R25, 0x8, RZ ;  /* 0x0000000819197810 */ /* 0x000fc80007ffe0ff */
[----:B------:R-:W-:Y:S02]  /*0490*/  ISETP.NE.AND P1, PT, R25, RZ, PT ;  /* 0x000000ff1900720c */ /* 0x000fe40003f25270 */
[----:B------:R-:W-:Y:S02]  /*04a0*/  IADD3 R4, PT, PT, R4, 0x8, RZ ;  /* 0x0000000804047810 */ /* 0x000fe40007ffe0ff */
[----:B------:R-:W-:Y:S01]  /*04b0*/  LEA R26, R9, R26, 0x3 ;  /* 0x0000001a091a7211 */ /* 0x000fe200078e18ff */
[----:B--2---:R-:W-:-:S08]  /*04c0*/  DFMA R16, R16, R18, R20 ;  /* 0x000000121010722b */ /* 0x004fd00000000014 */
[----:B---3--:R-:W-:-:S08]  /*04d0*/  DFMA R14, R12, R14, R16 ;  /* 0x0000000e0c0e722b */ /* 0x008fd00000000010 */
[----:B----4-:R-:W-:Y:S01]  /*04e0*/  DFMA R14, R10, R22, R14 ;  /* 0x000000160a0e722b */ /* 0x010fe2000000000e */
[----:B------:R-:W-:Y:S10]  /*04f0*/  @P1 BRA `(.L_x_2) ;  /* 0xfffffffc00601947 */ /* 0x000ff4000383ffff */
.L_x_1:
[----:B------:R-:W-:Y:S05]  /*0500*/  @!P0 BRA `(.L_x_0) ;  /* 0x0000000000e08947 */ /* 0x000fea0003800000 */
[----:B------:R-:W-:Y:S02]  /*0510*/  ISETP.GE.U32.AND P0, PT, R6, 0x4, PT ;  /* 0x000000040600780c */ /* 0x000fe40003f06070 */
[----:B------:R-:W-:-:S04]  /*0520*/  LOP3.LUT R4, R2, 0x3, RZ, 0xc0, !PT ;  /* 0x0000000302047812 */ /* 0x000fc800078ec0ff */
[----:B------:R-:W-:-:S07]  /*0530*/  ISETP.NE.AND P1, PT, R4, RZ, PT ;  /* 0x000000ff0400720c */ /* 0x000fce0003f25270 */
[----:B------:R-:W-:Y:S06]  /*0540*/  @!P0 BRA `(.L_x_3) ;  /* 0x00000000005c8947 */ /* 0x000fec0003800000 */
[----:B------:R-:W0:Y:S01]  /*0550*/  LDC.64 R10, c[0x0][0x380] ;  /* 0x0000e000ff0a7b82 */ /* 0x000e220000000a00 */
[----:B------:R-:W-:Y:S01]  /*0560*/  IMAD R6, R3, R2, R7 ;  /* 0x0000000203067224 */ /* 0x000fe200078e0207 */
[----:B------:R-:W-:-:S03]  /*0570*/  IADD3 R17, PT, PT, R24, R7, RZ ;  /* 0x0000000718117210 */ /* 0x000fc60007ffe0ff */
[----:B------:R-:W-:-:S03]  /*0580*/  IMAD R19, R6, R9, R0 ;  /* 0x0000000906137224 */ /* 0x000fc600078e0200 */
[----:B------:R-:W1:Y:S01]  /*0590*/  LDC.64 R12, c[0x0][0x388] ;  /* 0x0000e200ff0c7b82 */ /* 0x000e620000000a00 */
[----:B0-----:R-:W-:-:S05]  /*05a0*/  IMAD.WIDE R10, R17, 0x8, R10 ;  /* 0x00000008110a7825 */ /* 0x001fca00078e020a */
[----:B------:R-:W2:Y:S01]  /*05b0*/  LDG.E.64 R22, desc[UR6][R10.64] ;  /* 0x000000060a167981 */ /* 0x000ea2000c1e1b00 */
[----:B-1----:R-:W-:-:S03]  /*05c0*/  IMAD.WIDE R12, R19, 0x8, R12 ;  /* 0x00000008130c7825 */ /* 0x002fc600078e020c */
[----:B------:R-:W3:Y:S04]  /*05d0*/  LDG.E.64 R28, desc[UR6][R10.64+0x18] ;  /* 0x000018060a1c7981 */ /* 0x000ee8000c1e1b00 */
[----:B------:R-:W2:Y:S01]  /*05e0*/  LDG.E.64 R20, desc[UR6][R12.64] ;  /* 0x000000060c147981 */ /* 0x000ea2000c1e1b00 */
[----:B------:R-:W-:-:S05]  /*05f0*/  IMAD.WIDE R18, R9, 0x8, R12 ;  /* 0x0000000809127825 */ /* 0x000fca00078e020c */
[----:B------:R0:W4:Y:S04]  /*0600*/  LDG.E.64 R16, desc[UR6][R18.64] ;  /* 0x0000000612107981 */ /* 0x000128000c1e1b00 */
[----:B------:R-:W4:Y:S01]  /*0610*/  LDG.E.64 R12, desc[UR6][R10.64+0x8] ;  /* 0x000008060a0c7981 */ /* 0x000f22000c1e1b00 */
[----:B0-----:R-:W-:-:S04]  /*0620*/  IMAD.WIDE R18, R9, 0x8, R18 ;  /* 0x0000000809127825 */ /* 0x001fc800078e0212 */
[----:B------:R-:W-:-:S06]  /*0630*/  IMAD.WIDE R26, R9, 0x8, R18 ;  /* 0x00000008091a7825 */ /* 0x000fcc00078e0212 */
[----:B------:R-:W3:Y:S01]  /*0640*/  LDG.E.64 R26, desc[UR6][R26.64] ;  /* 0x000000061a1a7981 */ /* 0x000ee2000c1e1b00 */
[----:B--2---:R-:W-:-:S03]  /*0650*/  DFMA R14, R22, R20, R14 ;  /* 0x00000014160e722b */ /* 0x004fc6000000000e */
[----:B------:R-:W2:Y:S04]  /*0660*/  LDG.E.64 R20, desc[UR6][R10.64+0x10] ;  /* 0x000010060a147981 */ /* 0x000ea8000c1e1b00 */
[----:B------:R-:W2:Y:S01]  /*0670*/  LDG.E.64 R22, desc[UR6][R18.64] ;  /* 0x0000000612167981 */ /* 0x000ea2000c1e1b00 */
[----:B----4-:R-:W-:Y:S01]  /*0680*/  DFMA R12, R12, R16, R14 ;  /* 0x000000100c0c722b */ /* 0x010fe2000000000e */
[----:B------:R-:W-:-:S07]  /*0690*/  IADD3 R7, PT, PT, R7, 0x4, RZ ;  /* 0x0000000407077810 */ /* 0x000fce0007ffe0ff */
[----:B--2---:R-:W-:-:S08]  /*06a0*/  DFMA R12, R20, R22, R12 ;  /* 0x00000016140c722b */ /* 0x004fd0000000000c */
[----:B---3--:R-:W-:-:S11]  /*06b0*/  DFMA R14, R28, R26, R12 ;  /* 0x0000001a1c0e722b */ /* 0x008fd6000000000c */
.L_x_3:
[----:B------:R-:W-:Y:S05]  /*06c0*/  @!P1 BRA `(.L_x_0) ;  /* 0x0000000000709947 */ /* 0x000fea0003800000 */
[----:B------:R-:W0:Y:S01]  /*06d0*/  LDC.64 R20, c[0x0][0x380] ;  /* 0x0000e000ff147b82 */ /* 0x000e220000000a00 */
[----:B------:R-:W-:Y:S02]  /*06e0*/  ISETP.NE.AND P0, PT, R4, 0x1, PT ;  /* 0x000000010400780c */ /* 0x000fe40003f05270 */
[----:B------:R-:W-:-:S04]  /*06f0*/  LOP3.LUT R6, R2, 0x1, RZ, 0xc0, !PT ;  /* 0x0000000102067812 */ /* 0x000fc800078ec0ff */
[----:B------:R-:W-:Y:S01]  /*0700*/  ISETP.NE.U32.AND P1, PT, R6, 0x1, PT ;  /* 0x000000010600780c */ /* 0x000fe20003f25070 */
[----:B------:R-:W1:Y:S06]  /*0710*/  LDC.64 R26, c[0x0][0x388] ;  /* 0x0000e200ff1a7b82 */ /* 0x000e6c0000000a00 */
[----:B------:R-:W-:Y:S01]  /*0720*/  @P0 IMAD R4, R3, R2, R7 ;  /* 0x0000000203040224 */ /* 0x000fe200078e0207 */
[----:B------:R-:W-:Y:S01]  /*0730*/  @P0 IADD3 R13, PT, PT, R24, R7, RZ ;  /* 0x00000007180d0210 */ /* 0x000fe20007ffe0ff */
[----:B------:R-:W2:Y:S01]  /*0740*/  LDC.64 R18, c[0x0][0x380] ;  /* 0x0000e000ff127b82 */ /* 0x000ea20000000a00 */
[----:B------:R-:W-:Y:S01]  /*0750*/  @P0 IADD3 R7, PT, PT, R7, 0x2, RZ ;  /* 0x0000000207070810 */ /* 0x000fe20007ffe0ff */
[----:B------:R-:W-:-:S06]  /*0760*/  @P0 IMAD R17, R4, R9, R0 ;  /* 0x0000000904110224 */ /* 0x000fcc00078e0200 */
[----:B------:R-:W3:Y:S01]  /*0770*/  LDC.64 R10, c[0x0][0x388] ;  /* 0x0000e200ff0a7b82 */ /* 0x000ee20000000a00 */
[----:B0-----:R-:W-:-:S04]  /*0780*/  @P0 IMAD.WIDE R20, R13, 0x8, R20 ;  /* 0x000000080d140825 */ /* 0x001fc800078e0214 */
[----:B-1----:R-:W-:Y:S02]  /*0790*/  @P0 IMAD.WIDE R26, R17, 0x8, R26 ;  /* 0x00000008111a0825 */ /* 0x002fe400078e021a */
[----:B------:R-:W4:Y:S02]  /*07a0*/  @P0 LDG.E.64 R16, desc[UR6][R20.64] ;  /* 0x0000000614100981 */ /* 0x000f24000c1e1b00 */
[----:B------:R-:W-:Y:S02]  /*07b0*/  @!P1 IMAD R2, R3, R2, R7 ;  /* 0x0000000203029224 */ /* 0x000fe400078e0207 */
[----:B------:R-:W4:Y:S01]  /*07c0*/  @P0 LDG.E.64 R12, desc[UR6][R26.64] ;  /* 0x000000061a0c0981 */ /* 0x000f22000c1e1b00 */
[----:B------:R-:W-:Y:S01]  /*07d0*/  @P0 IMAD.WIDE R22, R9, 0x8, R26 ;  /* 0x0000000809160825 */ /* 0x000fe200078e021a */
[----:B------:R-:W-:Y:S02]  /*07e0*/  @!P1 IADD3 R25, PT, PT, R24, R7, RZ ;  /* 0x0000000718199210 */ /* 0x000fe40007ffe0ff */
[----:B------:R-:W5:Y:S01]  /*07f0*/  @P0 LDG.E.64 R6, desc[UR6][R20.64+0x8] ;  /* 0x0000080614060981 */ /* 0x000f62000c1e1b00 */
[----:B------:R-:W-:-:S03]  /*0800*/  @!P1 IMAD R29, R2, R9, R0 ;  /* 0x00000009021d9224 */ /* 0x000fc600078e0200 */
[----:B------:R-:W5:Y:S01]  /*0810*/  @P0 LDG.E.64 R22, desc[UR6][R22.64] ;  /* 0x0000000616160981 */ /* 0x000f62000c1e1b00 */
[----:B--2---:R-:W-:-:S04]  /*0820*/  @!P1 IMAD.WIDE R18, R25, 0x8, R18 ;  /* 0x0000000819129825 */ /* 0x004fc800078e0212 */
[----:B---3--:R-:W-:Y:S02]  /*0830*/  @!P1 IMAD.WIDE R10, R29, 0x8, R10 ;  /* 0x000000081d0a9825 */ /* 0x008fe400078e020a */
[----:B------:R-:W2:Y:S04]  /*0840*/  @!P1 LDG.E.64 R18, desc[UR6][R18.64] ;  /* 0x0000000612129981 */ /* 0x000ea8000c1e1b00 */
[----:B------:R-:W2:Y:S01]  /*0850*/  @!P1 LDG.E.64 R10, desc[UR6][R10.64] ;  /* 0x000000060a0a9981 */ /* 0x000ea2000c1e1b00 */
[----:B----4-:R-:W-:-:S08]  /*0860*/  @P0 DFMA R12, R16, R12, R14 ;  /* 0x0000000c100c022b */ /* 0x010fd0000000000e */
[----:B-----5:R-:W-:-:S08]  /*0870*/  @P0 DFMA R14, R6, R22, R12 ;  /* 0x00000016060e022b */ /* 0x020fd0000000000c */
[----:B--2---:R-:W-:-:S11]  /*0880*/  @!P1 DFMA R14, R18, R10, R14 ;  /* 0x0000000a120e922b */ /* 0x004fd6000000000e */
.L_x_0:
[----:B------:R-:W0:Y:S01]  /*0890*/  LDC.64 R6, c[0x0][0x390] ;  /* 0x0000e400ff067b82 */ /* 0x000e220000000a00 */
[----:B------:R-:W-:-:S04]  /*08a0*/  IMAD R3, R3, R8, R5 ;  /* 0x0000000803037224 */ /* 0x000fc800078e0205 */
[----:B------:R-:W-:-:S04]  /*08b0*/  IMAD R3, R3, R9, R0 ;  /* 0x0000000903037224 */ /* 0x000fc800078e0200 */
[----:B0-----:R-:W-:-:S05]  /*08c0*/  IMAD.WIDE R2, R3, 0x8, R6 ;  /* 0x0000000803027825 */ /* 0x001fca00078e0206 */
[----:B------:R-:W-:Y:S01]  /*08d0*/  STG.E.64 desc[UR6][R2.64], R14 ;  /* 0x0000000e02007986 */ /* 0x000fe2000c101b06 */
[----:B------:R-:W-:Y:S05]  /*08e0*/  EXIT ;  /* 0x000000000000794d */ /* 0x000fea0003800000 */
.L_x_4:
[----:B------:R-:W-:-:S00]  /*08f0*/  BRA `(.L_x_4) ;  /* 0xfffffffc00fc7947 */ /* 0x000fc0000383ffff */
[----:B------:R-:W-:-:S00]  /*0900*/  NOP ;  /* 0x0000000000007918 */ /* 0x000fc00000000000 */
[----:B------:R-:W-:-:S00]  /*0910*/  NOP ;  /* 0x0000000000007918 */ /* 0x000fc00000000000 */
[----:B------:R-:W-:-:S00]  /*0920*/  NOP ;  /* 0x0000000000007918 */ /* 0x000fc00000000000 */
[----:B------:R-:W-:-:S00]  /*0930*/  NOP ;  /* 0x0000000000007918 */ /* 0x000fc00000000000 */
[----:B------:R-:W-:-:S00]  /*0940*/  NOP ;  /* 0x0000000000007918 */ /* 0x000fc00000000000 */
[----:B------:R-:W-:-:S00]  /*0950*/  NOP ;  /* 0x0000000000007918 */ /* 0x000fc00000000000 */
[----:B------:R-:W-:-:S00]  /*0960*/  NOP ;  /* 0x0000000000007918 */ /* 0x000fc00000000000 */
[----:B------:R-:W-:-:S00]  /*0970*/  NOP ;  /* 0x0000000000007918 */ /* 0x000fc00000000000 */
.L_x_68:


//--------------------- .text._Z7softmaxPdiii     --------------------------
	.section	.text._Z7softmaxPdiii,"ax",@progbits
	.align	128
        .global         _Z7softmaxPdiii
        .type           _Z7softmaxPdiii,@function
        .size           _Z7softmaxPdiii,(.L_x_66 - _Z7softmaxPdiii)
        .other          _Z7softmaxPdiii,@"STO_CUDA_ENTRY STV_DEFAULT"
_Z7softmaxPdiii:
.text._Z7softmaxPdiii:
[----:B------:R-:W-:Y:S01]  /*0000*/  LDC R1, c[0x0][0x37c] ;  /* 0x0000df00ff017b82 */ /* 0x000fe20000000800 */
[----:B------:R-:W0:Y:S01]  /*0010*/  S2R R0, SR_TID.Y ;  /* 0x0000000000007919 */ /* 0x000e220000002200 */
[----:B------:R-:W1:Y:S01]  /*0020*/  LDCU UR4, c[0x0][0x360] ;  /* 0x00006c00ff0477ac */ /* 0x000e620008000800 */
[----:B------:R-:W0:Y:S01]  /*0030*/  S2R R5, SR_CTAID.Y ;  /* 0x0000000000057919 */ /* 0x000e220000002600 */
[----:B------:R-:W0:Y:S01]  /*0040*/  LDCU UR5, c[0x0][0x364] ;  /* 0x00006c80ff0577ac */ /* 0x000e220008000800 */
[----:B------:R-:W1:Y:S01]  /*0050*/  S2R R3, SR_TID.X ;  /* 0x0000000000037919 */ /* 0x000e620000002100 */
[----:B------:R-:W2:Y:S01]  /*0060*/  LDCU UR8, c[0x0][0x388] ;  /* 0x00007100ff0877ac */ /* 0x000ea20008000800 */
[----:B------:R-:W1:Y:S01]  /*0070*/  S2R R2, SR_CTAID.X ;  /* 0x0000000000027919 */ /* 0x000e620000002500 */
[----:B------:R-:W3:Y:S01]  /*0080*/  LDCU UR6, c[0x0][0x390] ;  /* 0x00007200ff0677ac */ /* 0x000ee20008000800 */
[----:B0-----:R-:W-:-:S05]  /*0090*/  IMAD R0, R5, UR5, R0 ;  /* 0x0000000505007c24 */ /* 0x001fca000f8e0200 */
[----:B--2---:R-:W-:Y:S01]  /*00a0*/  ISETP.GE.AND P0, PT, R0, UR8, PT ;  /* 0x0000000800007c0c */ /* 0x004fe2000bf06270 */
[----:B-1----:R-:W-:-:S05]  /*00b0*/  IMAD R3, R2, UR4, R3 ;  /* 0x0000000402037c24 */ /* 0x002fca000f8e0203 */
[----:B---3--:R-:W-:-:S13]  /*00c0*/  ISETP.GE.OR P0, PT, R3, UR6, P0 ;  /* 0x0000000603007c0c */ /* 0x008fda0008706670 */
[----:B------:R-:W-:Y:S05]  /*00d0*/  @P0 EXIT ;  /* 0x000000000000094d */ /* 0x000fea0003800000 */
[----:B------:R-:W0:Y:S01]  /*00e0*/  LDCU UR4, c[0x0][0x38c] ;  /* 0x00007180ff0477ac */ /* 0x000e220008000800 */
[----:B------:R-:W-:Y:S01]  /*00f0*/  CS2R R14, SRZ ;  /* 0x00000000000e7805 */ /* 0x000fe2000001ff00 */
[----:B------:R-:W1:Y:S01]  /*0100*/  LDCU.64 UR6, c[0x0][0x358] ;  /* 0x00006b00ff0677ac */ /* 0x000e620008000a00 */
[----:B0-----:R-:W-:-:S05]  /*0110*/  IMAD.U32 R4, RZ, RZ, UR4 ;  /* 0x00000004ff047e24 */ /* 0x001fca000f8e00ff */
[----:B------:R-:W-:-:S13]  /*0120*/  ISETP.GE.AND P0, PT, R4, 0x1, PT ;  /* 0x000000010400780c */ /* 0x000fda0003f06270 */
[----:B-1----:R-:W-:Y:S05]  /*0130*/  @!P0 BRA `(.L_x_5) ;  /* 0x0000000c007c8947 */ /* 0x002fea0003800000 */
[----:B------:R-:W-:Y:S01]  /*0140*/  ISETP.NE.AND P0, PT, R4, 0x1, PT ;  /* 0x000000010400780c */ /* 0x000fe20003f05270 */
[----:B------:R-:W-:Y:S01]  /*0150*/  IMAD R7, R3, UR8, R0 ;  /* 0x0000000803077c24 */ /* 0x000fe2000f8e0200 */
[----:B------:R-:W-:Y:S01]  /*0160*/  CS2R R14, SRZ ;  /* 0x00000000000e7805 */ /* 0x000fe2000001ff00 */
[----:B------:R-:W-:Y:S02]  /*0170*/  IMAD.MOV.U32 R5, RZ, RZ, RZ ;  /* 0x000000ffff057224 */ /* 0x000fe400078e00ff */
[----:B------:R-:W-:-:S08]  /*0180*/  IMAD R2, R7, R4, RZ ;  /* 0x0000000407027224 */ /* 0x000fd000078e02ff */
[----:B------:R-:W-:Y:S05]  /*0190*/  @!P0 BRA `(.L_x_6) ;  /* 0x0000000800408947 */ /* 0x000fea0003800000 */
[----:B------:R-:W0:Y:S01]  /*01a0*/  LDCU.64 UR4, c[0x0][0x380] ;  /* 0x00007000ff0477ac */ /* 0x000e220008000a00 */
[----:B------:R-:W-:Y:S01]  /*01b0*/  LOP3.LUT R5, R4, 0x7ffffffe, RZ, 0xc0, !PT ;  /* 0x7ffffffe04057812 */ /* 0x000fe200078ec0ff */
[----:B------:R-:W-:Y:S01]  /*01c0*/  IMAD.MOV.U32 R6, RZ, RZ, R2 ;  /* 0x000000ffff067224 */ /* 0x000fe200078e0002 */
[----:B------:R-:W-:-:S03]  /*01d0*/  CS2R R14, SRZ ;  /* 0x00000000000e7805 */ /* 0x000fc6000001ff00 */
[----:B------:R-:W-:Y:S01]  /*01e0*/  IMAD.MOV R4, RZ, RZ, -R5 ;  /* 0x000000ffff047224 */ /* 0x000fe200078e0a05 */
[----:B0-----:R-:W-:-:S04]  /*01f0*/  UIADD3 UR4, UP0, UPT, UR4, 0x8, URZ ;  /* 0x0000000804047890 */ /* 0x001fc8000ff1e0ff */
[----:B------:R-:W-:-:S12]  /*0200*/  UIADD3.X UR5, UPT, UPT, URZ, UR5, URZ, UP0, !UPT ;  /* 0x00000005ff057290 */ /* 0x000fd800087fe4ff */
.L_x_15:
[----:B------:R-:W-:Y:S02]  /*0210*/  IMAD.U32 R8, RZ, RZ, UR4 ;  /* 0x00000004ff087e24 */ /* 0x000fe4000f8e00ff */
[----:B------:R-:W-:Y:S02]  /*0220*/  IMAD.U32 R9, RZ, RZ, UR5 ;  /* 0x00000005ff097e24 */ /* 0x000fe4000f8e00ff */
[----:B------:R-:W-:-:S05]  /*0230*/  IMAD.WIDE R8, R6, 0x8, R8 ;  /* 0x0000000806087825 */ /* 0x000fca00078e0208 */
[----:B------:R-:W2:Y:S01]  /*0240*/  LDG.E.64 R10, desc[UR6][R8.64+-0x8] ;  /* 0xfffff806080a7981 */ /* 0x000ea2000c1e1b00 */
[----:B------:R-:W-:Y:S01]  /*0250*/  VIADD R4, R4, 0x2 ;  /* 0x0000000204047836 */ /* 0x000fe20000000000 */
[----:B------:R-:W-:Y:S04]  /*0260*/  BSSY.RECONVERGENT B0, `(.L_x_7) ;  /* 0x0000040000007945 */ /* 0x000fe80003800200 */
[----:B------:R-:W-:Y:S01]  /*0270*/  ISETP.NE.AND P0, PT, R4, RZ, PT ;  /* 0x000000ff0400720c */ /* 0x000fe20003f05270 */
[----:B--2---:R-:W-:-:S14]  /*0280*/  DSETP.NEU.AND P1, PT, R10, -INF , PT ;  /* 0xfff000000a00742a */ /* 0x004fdc0003f2d000 */
[----:B------:R-:W-:Y:S05]  /*0290*/  @!P1 BRA `(.L_x_8) ;  /* 0x0000000000f09947 */ /* 0x000fea0003800000 */
[----:B------:R-:W-:Y:S01]  /*02a0*/  MOV R12, 0x652b82fe ;  /* 0x652b82fe000c7802 */ /* 0x000fe20000000f00 */
[----:B------:R-:W-:Y:S01]  /*02b0*/  IMAD.MOV.U32 R13, RZ, RZ, 0x3ff71547 ;  /* 0x3ff71547ff0d7424 */ /* 0x000fe200078e00ff */
[----:B------:R-:W-:Y:S01]  /*02c0*/  UMOV UR10, 0xfefa39ef ;  /* 0xfefa39ef000a7882 */ /* 0x000fe20000000000 */
[----:B------:R-:W-:Y:S01]  /*02d0*/  UMOV UR11, 0x3fe62e42 ;  /* 0x3fe62e42000b7882 */ /* 0x000fe20000000000 */
[----:B------:R-:W-:Y:S01]  /*02e0*/  FSETP.GEU.AND P1, PT, |R11|, 4.1917929649353027344, PT ;  /* 0x4086232b0b00780b */ /* 0x000fe20003f2e200 */
[----:B------:R-:W-:Y:S02]  /*02f0*/  BSSY.RECONVERGENT B1, `(.L_x_9) ;  /* 0x0000035000017945 */ /* 0x000fe40003800200 */
[----:B------:R-:W-:-:S08]  /*0300*/  DFMA R12, R10, R12, 6.75539944105574400000e+15 ;  /* 0x433800000a0c742b */ /* 0x000fd0000000000c */
[----:B------:R-:W-:-:S08]  /*0310*/  DADD R16, R12, -6.75539944105574400000e+15 ;  /* 0xc33800000c107429 */ /* 0x000fd00000000000 */
[----:B------:R-:W-:Y:S01]  /*0320*/  DFMA R18, R16, -UR10, R10 ;  /* 0x8000000a10127c2b */ /* 0x000fe2000800000a */
[----:B------:R-:W-:Y:S01]  /*0330*/  UMOV UR10, 0x3b39803f ;  /* 0x3b39803f000a7882 */ /* 0x000fe20000000000 */
[----:B------:R-:W-:-:S06]  /*0340*/  UMOV UR11, 0x3c7abc9e ;  /* 0x3c7abc9e000b7882 */ /* 0x000fcc0000000000 */
[----:B------:R-:W-:Y:S01]  /*0350*/  DFMA R16, R16, -UR10, R18 ;  /* 0x8000000a10107c2b */ /* 0x000fe20008000012 */
[----:B------:R-:W-:Y:S01]  /*0360*/  UMOV UR10, 0x69ce2bdf ;  /* 0x69ce2bdf000a7882 */ /* 0x000fe20000000000 */
[----:B------:R-:W-:Y:S01]  /*0370*/  IMAD.MOV.U32 R18, RZ, RZ, -0x35dec16 ;  /* 0xfca213eaff127424 */ /* 0x000fe200078e00ff */
[----:B------:R-:W-:Y:S01]  /*0380*/  UMOV UR11, 0x3e5ade15 ;  /* 0x3e5ade15000b7882 */ /* 0x000fe20000000000 */
[----:B------:R-:W-:-:S06]  /*0390*/  IMAD.MOV.U32 R19, RZ, RZ, 0x3e928af3 ;  /* 0x3e928af3ff137424 */ /* 0x000fcc00078e00ff */
[----:B------:R-:W-:Y:S01]  /*03a0*/  DFMA R18, R16, UR10, R18 ;  /* 0x0000000a10127c2b */ /* 0x000fe20008000012 */
[----:B------:R-:W-:Y:S01]  /*03b0*/  UMOV UR10, 0x62401315 ;  /* 0x62401315000a7882 */ /* 0x000fe20000000000 */
[----:B------:R-:W-:-:S06]  /*03c0*/  UMOV UR11, 0x3ec71dee ;  /* 0x3ec71dee000b7882 */ /* 0x000fcc0000000000 */
[----:B------:R-:W-:Y:S01]  /*03d0*/  DFMA R18, R16, R18, UR10 ;  /* 0x0000000a10127e2b */ /* 0x000fe20008000012 */
        /* <DEDUP_REMOVED lines=20> */
[----:B------:R-:W-:-:S08]  /*0520*/  DFMA R18, R16, R18, UR10 ;  /* 0x0000000a10127e2b */ /* 0x000fd00008000012 */
[----:B------:R-:W-:-:S08]  /*0530*/  DFMA R18, R16, R18, 1 ;  /* 0x3ff000001012742b */ /* 0x000fd00000000012 */
[----:B------:R-:W-:-:S10]  /*0540*/  DFMA R18, R16, R18, 1 ;  /* 0x3ff000001012742b */ /* 0x000fd40000000012 */
[----:B------:R-:W-:Y:S02]  /*0550*/  IMAD R17, R12, 0x100000, R19 ;  /* 0x001000000c117824 */ /* 0x000fe400078e0213 */
[----:B------:R-:W-:Y:S01]  /*0560*/  IMAD.MOV.U32 R16, RZ, RZ, R18 ;  /* 0x000000ffff107224 */ /* 0x000fe200078e0012 */
[----:B------:R-:W-:Y:S06]  /*0570*/  @!P1 BRA `(.L_x_10) ;  /* 0x0000000000309947 */ /* 0x000fec0003800000 */
[----:B------:R-:W-:Y:S01]  /*0580*/  FSETP.GEU.AND P2, PT, |R11|, 4.2275390625, PT ;  /* 0x408748000b00780b */ /* 0x000fe20003f4e200 */
[C---:B------:R-:W-:Y:S02]  /*0590*/  DADD R16, R10.reuse, +INF ;  /* 0x7ff000000a107429 */ /* 0x040fe40000000000 */
[----:B------:R-:W-:-:S08]  /*05a0*/  DSETP.GEU.AND P1, PT, R10, RZ, PT ;  /* 0x000000ff0a00722a */ /* 0x000fd00003f2e000 */
[----:B------:R-:W-:Y:S02]  /*05b0*/  FSEL R16, R16, RZ, P1 ;  /* 0x000000ff10107208 */ /* 0x000fe40000800000 */
[----:B------:R-:W-:Y:S02]  /*05c0*/  @!P2 LEA.HI R7, R12, R12, RZ, 0x1 ;  /* 0x0000000c0c07a211 */ /* 0x000fe400078f08ff */
[----:B------:R-:W-:Y:S02]  /*05d0*/  FSEL R17, R17, RZ, P1 ;  /* 0x000000ff11117208 */ /* 0x000fe40000800000 */
[----:B------:R-:W-:-:S05]  /*05e0*/  @!P2 SHF.R.S32.HI R7, RZ, 0x1, R7 ;  /* 0x00000001ff07a819 */ /* 0x000fca0000011407 */
[----:B------:R-:W-:Y:S02]  /*05f0*/  @!P2 IMAD.IADD R10, R12, 0x1, -R7 ;  /* 0x000000010c0aa824 */ /* 0x000fe400078e0a07 */
[----:B------:R-:W-:-:S03]  /*0600*/  @!P2 IMAD R19, R7, 0x100000, R19 ;  /* 0x001000000713a824 */ /* 0x000fc600078e0213 */
[----:B------:R-:W-:Y:S02]  /*0610*/  @!P2 LEA R11, R10, 0x3ff00000, 0x14 ;  /* 0x3ff000000a0ba811 */ /* 0x000fe400078ea0ff */
[----:B------:R-:W-:-:S06]  /*0620*/  @!P2 MOV R10, RZ ;  /* 0x000000ff000aa202 */ /* 0x000fcc0000000f00 */
[----:B------:R-:W-:-:S11]  /*0630*/  @!P2 DMUL R16, R18, R10 ;  /* 0x0000000a1210a228 */ /* 0x000fd60000000000 */
.L_x_10:
[----:B------:R-:W-:Y:S05]  /*0640*/  BSYNC.RECONVERGENT B1 ;  /* 0x0000000000017941 */ /* 0x000fea0003800200 */
.L_x_9:
[----:B------:R-:W-:-:S11]  /*0650*/  DADD R14, R14, R16 ;  /* 0x000000000e0e7229 */ /* 0x000fd60000000010 */
.L_x_8:
[----:B------:R-:W-:Y:S05]  /*0660*/  BSYNC.RECONVERGENT B0 ;  /* 0x0000000000007941 */ /* 0x000fea0003800200 */
.L_x_7:
[----:B------:R-:W2:Y:S01]  /*0670*/  LDG.E.64 R8, desc[UR6][R8.64] ;  /* 0x0000000608087981 */ /* 0x000ea2000c1e1b00 */
[----:B------:R-:W-:Y:S01]  /*0680*/  BSSY.RECONVERGENT B0, `(.L_x_11) ;  /* 0x000003f000007945 */ /* 0x000fe20003800200 */
[----:B--2---:R-:W-:-:S14]  /*0690*/  DSETP.NEU.AND P1, PT, R8, -INF , PT ;  /* 0xfff000000800742a */ /* 0x004fdc0003f2d000 */
[----:B------:R-:W-:Y:S05]  /*06a0*/  @!P1 BRA `(.L_x_12) ;  /* 0x0000000000f09947 */ /* 0x000fea0003800000 */
[----:B------:R-:W-:Y:S01]  /*06b0*/  IMAD.MOV.U32 R10, RZ, RZ, 0x652b82fe ;  /* 0x652b82feff0a7424 */ /* 0x000fe200078e00ff */
[----:B------:R-:W-:Y:S01]  /*06c0*/  UMOV UR10, 0xfefa39ef ;  /* 0xfefa39ef000a7882 */ /* 0x000fe20000000000 */
[----:B------:R-:W-:Y:S01]  /*06d0*/  IMAD.MOV.U32 R11, RZ, RZ, 0x3ff71547 ;  /* 0x3ff71547ff0b7424 */ /* 0x000fe200078e00ff */
[----:B------:R-:W-:Y:S01]  /*06e0*/  UMOV UR11, 0x3fe62e42 ;  /* 0x3fe62e42000b7882 */ /* 0x000fe20000000000 */
[----:B------:R-:W-:Y:S01]  /*06f0*/  FSETP.GEU.AND P1, PT, |R9|, 4.1917929649353027344, PT ;  /* 0x4086232b0900780b */ /* 0x000fe20003f2e200 */
[----:B------:R-:W-:Y:S03]  /*0700*/  BSSY.RECONVERGENT B1, `(.L_x_13) ;  /* 0x0000035000017945 */ /* 0x000fe60003800200 */
        /* <DEDUP_REMOVED lines=46> */
[----:B------:R-:W-:-:S04]  /*09f0*/  @!P2 SHF.R.S32.HI R7, RZ, 0x1, R7 ;  /* 0x00000001ff07a819 */ /* 0x000fc80000011407 */
[----:B------:R-:W-:Y:S01]  /*0a00*/  @!P2 LEA R17, R7, R17, 0x14 ;  /* 0x000000110711a211 */ /* 0x000fe200078ea0ff */
[----:B------:R-:W-:-:S05]  /*0a10*/  @!P2 IMAD.IADD R8, R10, 0x1, -R7 ;  /* 0x000000010a08a824 */ /* 0x000fca00078e0a07 */
[----:B------:R-:W-:Y:S01]  /*0a20*/  @!P2 LEA R9, R8, 0x3ff00000, 0x14 ;  /* 0x3ff000000809a811 */ /* 0x000fe200078ea0ff */
[----:B------:R-:W-:-:S06]  /*0a30*/  @!P2 IMAD.MOV.U32 R8, RZ, RZ, RZ ;  /* 0x000000ffff08a224 */ /* 0x000fcc00078e00ff */
[----:B------:R-:W-:-:S11]  /*0a40*/  @!P2 DMUL R12, R16, R8 ;  /* 0x00000008100ca228 */ /* 0x000fd60000000000 */
.L_x_14:
[----:B------:R-:W-:Y:S05]  /*0a50*/  BSYNC.RECONVERGENT B1 ;  /* 0x0000000000017941 */ /* 0x000fea0003800200 */
.L_x_13:
[----:B------:R-:W-:-:S11]  /*0a60*/  DADD R14, R14, R12 ;  /* 0x000000000e0e7229 */ /* 0x000fd6000000000c */
.L_x_12:
[----:B------:R-:W-:Y:S05]  /*0a70*/  BSYNC.RECONVERGENT B0 ;  /* 0x0000000000007941 */ /* 0x000fea0003800200 */
.L_x_11:
[----:B------:R-:W-:Y:S01]  /*0a80*/  VIADD R6, R6, 0x2 ;  /* 0x0000000206067836 */ /* 0x000fe20000000000 */
[----:B------:R-:W-:Y:S06]  /*0a90*/  @P0 BRA `(.L_x_15) ;  /* 0xfffffff400dc0947 */ /* 0x000fec000383ffff */
.L_x_6:
[----:B------:R-:W0:Y:S02]  /*0aa0*/  LDC R4, c[0x0][0x38c] ;  /* 0x0000e300ff047b82 */ /* 0x000e240000000800 */
[----:B0-----:R-:W-:-:S04]  /*0ab0*/  LOP3.LUT R6, R4, 0x1, RZ, 0xc0, !PT ;  /* 0x0000000104067812 */ /* 0x001fc800078ec0ff */
[----:B------:R-:W-:-:S13]  /*0ac0*/  ISETP.NE.U32.AND P0, PT, R6, 0x1, PT ;  /* 0x000000010600780c */ /* 0x000fda0003f05070 */
[----:B------:R-:W-:Y:S05]  /*0ad0*/  @P0 BRA `(.L_x_5) ;  /* 0x0000000400140947 */ /* 0x000fea0003800000 */
[----:B------:R-:W0:Y:S01]  /*0ae0*/  LDC.64 R6, c[0x0][0x380] ;  /* 0x0000e000ff067b82 */ /* 0x000e220000000a00 */
[----:B------:R-:W-:-:S04]  /*0af0*/  IMAD.IADD R5, R2, 0x1, R5 ;  /* 0x0000000102057824 */ /* 0x000fc800078e0205 */
[----:B0-----:R-:W-:-:S06]  /*0b00*/  IMAD.WIDE R6, R5, 0x8, R6 ;  /* 0x0000000805067825 */ /* 0x001fcc00078e0206 */
        /* <DEDUP_REMOVED lines=47> */
[----:B------:R-:W-:Y:S01]  /*0e00*/  LEA R11, R8, R13, 0x14 ;  /* 0x0000000d080b7211 */ /* 0x000fe200078ea0ff */
[----:B------:R-:W-:Y:S01]  /*0e10*/  IMAD.MOV.U32 R10, RZ, RZ, R12 ;  /* 0x000000ffff0a7224 */ /* 0x000fe200078e000c */
[----:B------:R-:W-:Y:S06]  /*0e20*/  @!P0 BRA `(.L_x_18) ;  /* 0x0000000000348947 */ /* 0x000fec0003800000 */
[----:B------:R-:W-:Y:S01]  /*0e30*/  FSETP.GEU.AND P1, PT, |R7|, 4.2275390625, PT ;  /* 0x408748000700780b */ /* 0x000fe20003f2e200 */
[C---:B------:R-:W-:Y:S02]  /*0e40*/  DADD R10, R6.reuse, +INF ;  /* 0x7ff00000060a7429 */ /* 0x040fe40000000000 */
[----:B------:R-:W-:-:S08]  /*0e50*/  DSETP.GEU.AND P0, PT, R6, RZ, PT ;  /* 0x000000ff0600722a */ /* 0x000fd00003f0e000 */
[----:B------:R-:W-:Y:S02]  /*0e60*/  FSEL R10, R10, RZ, P0 ;  /* 0x000000ff0a0a7208 */ /* 0x000fe40000000000 */
[----:B------:R-:W-:Y:S01]  /*0e70*/  @!P1 LEA.HI R2, R8, R8, RZ, 0x1 ;  /* 0x0000000808029211 */ /* 0x000fe200078f08ff */
[----:B------:R-:W-:Y:S01]  /*0e80*/  @!P1 IMAD.MOV.U32 R6, RZ, RZ, R12 ;  /* 0x000000ffff069224 */ /* 0x000fe200078e000c */
[----:B------:R-:W-:Y:S02]  /*0e90*/  FSEL R11, R11, RZ, P0 ;  /* 0x000000ff0b0b7208 */ /* 0x000fe40000000000 */
[----:B------:R-:W-:-:S05]  /*0ea0*/  @!P1 SHF.R.S32.HI R7, RZ, 0x1, R2 ;  /* 0x00000001ff079819 */ /* 0x000fca0000011402 */
[----:B------:R-:W-:Y:S02]  /*0eb0*/  @!P1 IMAD.IADD R8, R8, 0x1, -R7 ;  /* 0x0000000108089824 */ /* 0x000fe400078e0a07 */
[----:B------:R-:W-:-:S03]  /*0ec0*/  @!P1 IMAD R7, R7, 0x100000, R13 ;  /* 0x0010000007079824 */ /* 0x000fc600078e020d */
[----:B------:R-:W-:Y:S01]  /*0ed0*/  @!P1 LEA R9, R8, 0x3ff00000, 0x14 ;  /* 0x3ff0000008099811 */ /* 0x000fe200078ea0ff */
[----:B------:R-:W-:-:S06]  /*0ee0*/  @!P1 IMAD.MOV.U32 R8, RZ, RZ, RZ ;  /* 0x000000ffff089224 */ /* 0x000fcc00078e00ff */
[----:B------:R-:W-:-:S11]  /*0ef0*/  @!P1 DMUL R10, R6, R8 ;  /* 0x00000008060a9228 */ /* 0x000fd60000000000 */
.L_x_18:
[----:B------:R-:W-:Y:S05]  /*0f00*/  BSYNC.RECONVERGENT B1 ;  /* 0x0000000000017941 */ /* 0x000fea0003800200 */
.L_x_17:
[----:B------:R-:W-:-:S11]  /*0f10*/  DADD R14, R10, R14 ;  /* 0x000000000a0e7229 */ /* 0x000fd6000000000e */
.L_x_16:
[----:B------:R-:W-:Y:S05]  /*0f20*/  BSYNC.RECONVERGENT B0 ;  /* 0x0000000000007941 */ /* 0x000fea0003800200 */
.L_x_5:
[----:B------:R-:W-:-:S13]  /*0f30*/  ISETP.GE.AND P0, PT, R4, 0x1, PT ;  /* 0x000000010400780c */ /* 0x000fda0003f06270 */
[----:B------:R-:W-:Y:S05]  /*0f40*/  @!P0 EXIT ;  /* 0x000000000000894d */ /* 0x000fea0003800000 */
[----:B------:R-:W0:Y:S01]  /*0f50*/  LDCU UR4, c[0x0][0x388] ;  /* 0x00007100ff0477ac */ /* 0x000e220008000800 */
[----:B------:R-:W-:Y:S01]  /*0f60*/  ISETP.NE.AND P0, PT, R4, 0x1, PT ;  /* 0x000000010400780c */ /* 0x000fe20003f05270 */
[----:B------:R-:W-:Y:S02]  /*0f70*/  IMAD.MOV.U32 R2, RZ, RZ, RZ ;  /* 0x000000ffff027224 */ /* 0x000fe400078e00ff */
[----:B0-----:R-:W-:-:S04]  /*0f80*/  IMAD R3, R3, UR4, R0 ;  /* 0x0000000403037c24 */ /* 0x001fc8000f8e0200 */
[----:B------:R-:W-:-:S06]  /*0f90*/  IMAD R3, R3, R4, RZ ;  /* 0x0000000403037224 */ /* 0x000fcc00078e02ff */
[----:B------:R-:W-:Y:S05]  /*0fa0*/  @!P0 BRA `(.L_x_19) ;  /* 0x0000000c00248947 */ /* 0x000fea0003800000 */
[----:B------:R-:W0:Y:S01]  /*0fb0*/  LDCU.64 UR4, c[0x0][0x380] ;  /* 0x00007000ff0477ac */ /* 0x000e220008000a00 */
[----:B------:R-:W-:Y:S01]  /*0fc0*/  LOP3.LUT R2, R4, 0x7ffffffe, RZ, 0xc0, !PT ;  /* 0x7ffffffe04027812 */ /* 0x000fe200078ec0ff */
[----:B------:R-:W-:-:S03]  /*0fd0*/  IMAD.MOV.U32 R4, RZ, RZ, R3 ;  /* 0x000000ffff047224 */ /* 0x000fc600078e0003 */
[----:B------:R-:W-:Y:S01]  /*0fe0*/  IADD3 R5, PT, PT, -R2, RZ, RZ ;  /* 0x000000ff02057210 */ /* 0x000fe20007ffe1ff */
[----:B0-----:R-:W-:-:S04]  /*0ff0*/  UIADD3 UR4, UP0, UPT, UR4, 0x8, URZ ;  /* 0x0000000804047890 */ /* 0x001fc8000ff1e0ff */
[----:B------:R-:W-:-:S12]  /*1000*/  UIADD3.X UR5, UPT, UPT, URZ, UR5, URZ, UP0, !UPT ;  /* 0x00000005ff057290 */ /* 0x000fd800087fe4ff */
.L_x_32:
[----:B0-----:R-:W-:Y:S02]  /*1010*/  IMAD.U32 R12, RZ, RZ, UR4 ;  /* 0x00000004ff0c7e24 */ /* 0x001fe4000f8e00ff */
[----:B------:R-:W-:Y:S02]  /*1020*/  IMAD.U32 R13, RZ, RZ, UR5 ;  /* 0x00000005ff0d7e24 */ /* 0x000fe4000f8e00ff */
[----:B------:R-:W-:-:S05]  /*1030*/  IMAD.WIDE R12, R4, 0x8, R12 ;  /* 0x00000008040c7825 */ /* 0x000fca00078e020c */
[----:B------:R-:W2:Y:S01]  /*1040*/  LDG.E.64 R6, desc[UR6][R12.64+-0x8] ;  /* 0xfffff8060c067981 */ /* 0x000ea2000c1e1b00 */
[----:B------:R-:W-:Y:S01]  /*1050*/  VIADD R5, R5, 0x2 ;  /* 0x0000000205057836 */ /* 0x000fe20000000000 */
[----:B------:R-:W-:Y:S01]  /*1060*/  BSSY.RECONVERGENT B0, `(.L_x_20) ;  /* 0x000005c000007945 */ /* 0x000fe20003800200 */
[----:B------:R-:W-:-:S03]  /*1070*/  CS2R R8, SRZ ;  /* 0x0000000000087805 */ /* 0x000fc6000001ff00 */
[----:B------:R-:W-:Y:S01]  /*1080*/  ISETP.NE.AND P1, PT, R5, RZ, PT ;  /* 0x000000ff0500720c */ /* 0x000fe20003f25270 */
        /* <DEDUP_REMOVED lines=16> */
[----:B------:R-:W-:Y:S01]  /*1190*/  MOV R17, 0x3e928af3 ;  /* 0x3e928af300117802 */ /* 0x000fe20000000f00 */
[----:B------:R-:W-:-:S05]  /*11a0*/  UMOV UR9, 0x3e5ade15 ;  /* 0x3e5ade1500097882 */ /* 0x000fca0000000000 */
        /* <DEDUP_REMOVED lines=17> */
[----:B------:R-:W0:Y:S01]  /*12c0*/  MUFU.RCP64H R17, R15 ;  /* 0x0000000f00117308 */ /* 0x000e220000001800 */
[----:B------:R-:W-:Y:S01]  /*12d0*/  UMOV UR9, 0x3fa55555 ;  /* 0x3fa5555500097882 */ /* 0x000fe20000000000 */
[----:B------:R-:W-:-:S04]  /*12e0*/  IMAD.MOV.U32 R16, RZ, RZ, 0x1 ;  /* 0x00000001ff107424 */ /* 0x000fc800078e00ff */
[----:B------:R-:W-:Y:S01]  /*12f0*/  DFMA R18, R10, R18, UR8 ;  /* 0x000000080a127e2b */ /* 0x000fe20008000012 */
[----:B------:R-:W-:Y:S01]  /*1300*/  UMOV UR8, 0x55555511 ;  /* 0x5555551100087882 */ /* 0x000fe20000000000 */
[----:B------:R-:W-:-:S06]  /*1310*/  UMOV UR9, 0x3fc55555 ;  /* 0x3fc5555500097882 */ /* 0x000fcc0000000000 */
[----:B------:R-:W-:Y:S01]  /*1320*/  DFMA R18, R10, R18, UR8 ;  /* 0x000000080a127e2b */ /* 0x000fe20008000012 */
[----:B------:R-:W-:Y:S01]  /*1330*/  UMOV UR8, 0xb ;  /* 0x0000000b00087882 */ /* 0x000fe20000000000 */
[----:B------:R-:W-:Y:S01]  /*1340*/  UMOV UR9, 0x3fe00000 ;  /* 0x3fe0000000097882 */ /* 0x000fe20000000000 */
[----:B0-----:R-:W-:-:S05]  /*1350*/  DFMA R20, R16, -R14, 1 ;  /* 0x3ff000001014742b */ /* 0x001fca000000080e */
[----:B------:R-:W-:-:S03]  /*1360*/  DFMA R18, R10, R18, UR8 ;  /* 0x000000080a127e2b */ /* 0x000fc60008000012 */
[----:B------:R-:W-:-:S05]  /*1370*/  DFMA R20, R20, R20, R20 ;  /* 0x000000141414722b */ /* 0x000fca0000000014 */
[----:B------:R-:W-:-:S03]  /*1380*/  DFMA R18, R10, R18, 1 ;  /* 0x3ff000000a12742b */ /* 0x000fc60000000012 */
[----:B------:R-:W-:-:S05]  /*1390*/  DFMA R16, R16, R20, R16 ;  /* 0x000000141010722b */ /* 0x000fca0000000010 */
[----:B------:R-:W-:-:S03]  /*13a0*/  DFMA R18, R10, R18, 1 ;  /* 0x3ff000000a12742b */ /* 0x000fc60000000012 */
[----:B------:R-:W-:-:S08]  /*13b0*/  DFMA R10, R16, -R14, 1 ;  /* 0x3ff00000100a742b */ /* 0x000fd0000000080e */
[----:B------:R-:W-:Y:S01]  /*13c0*/  DFMA R16, R16, R10, R16 ;  /* 0x0000000a1010722b */ /* 0x000fe20000000010 */
[----:B------:R-:W-:Y:S02]  /*13d0*/  IMAD R11, R8, 0x100000, R19 ;  /* 0x00100000080b7824 */ /* 0x000fe400078e0213 */
[----:B------:R-:W-:Y:S01]  /*13e0*/  IMAD.MOV.U32 R10, RZ, RZ, R18 ;  /* 0x000000ffff0a7224 */ /* 0x000fe200078e0012 */
[----:B------:R-:W-:Y:S07]  /*13f0*/  @!P0 BRA `(.L_x_23) ;  /* 0x0000000000308947 */ /* 0x000fee0003800000 */
        /* <DEDUP_REMOVED lines=9> */
[----:B------:R-:W-:Y:S01]  /*1490*/  @!P2 LEA R7, R6, 0x3ff00000, 0x14 ;  /* 0x3ff000000607a811 */ /* 0x000fe200078ea0ff */
[----:B------:R-:W-:-:S06]  /*14a0*/  @!P2 IMAD.MOV.U32 R6, RZ, RZ, RZ ;  /* 0x000000ffff06a224 */ /* 0x000fcc00078e00ff */
[----:B------:R-:W-:-:S11]  /*14b0*/  @!P2 DMUL R10, R18, R6 ;  /* 0x00000006120aa228 */ /* 0x000fd60000000000 */
.L_x_23:
[----:B------:R-:W-:Y:S05]  /*14c0*/  BSYNC.RECONVERGENT B1 ;  /* 0x0000000000017941 */ /* 0x000fea0003800200 */
.L_x_22:
[----:B------:R-:W-:Y:S01]  /*14d0*/  MOV R8, R10 ;  /* 0x0000000a00087202 */ /* 0x000fe20000000f00 */
[----:B------:R-:W-:Y:S01]  /*14e0*/  IMAD.MOV.U32 R9, RZ, RZ, R11 ;  /* 0x000000ffff097224 */ /* 0x000fe200078e000b */
[----:B------:R-:W-:Y:S01]  /*14f0*/  FSETP.GEU.AND P2, PT, |R11|, 6.5827683646048100446e-37, PT ;  /* 0x036000000b00780b */ /* 0x000fe20003f4e200 */
[----:B------:R-:W-:Y:S04]  /*1500*/  BSSY.RECONVERGENT B1, `(.L_x_24) ;  /* 0x000000f000017945 */ /* 0x000fe80003800200 */
[----:B------:R-:W-:-:S08]  /*1510*/  DMUL R6, R16, R8 ;  /* 0x0000000810067228 */ /* 0x000fd00000000000 */
[----:B------:R-:W-:-:S08]  /*1520*/  DFMA R8, R6, -R14, R8 ;  /* 0x8000000e0608722b */ /* 0x000fd00000000008 */
[----:B------:R-:W-:-:S10]  /*1530*/  DFMA R6, R16, R8, R6 ;  /* 0x000000081006722b */ /* 0x000fd40000000006 */
[----:B------:R-:W-:-:S05]  /*1540*/  FFMA R0, RZ, R15, R7 ;  /* 0x0000000fff007223 */ /* 0x000fca0000000007 */
[----:B------:R-:W-:-:S13]  /*1550*/  FSETP.GT.AND P0, PT, |R0|, 1.469367938527859385e-39, PT ;  /* 0x001000000000780b */ /* 0x000fda0003f04200 */
[----:B------:R-:W-:Y:S05]  /*1560*/  @P0 BRA P2, `(.L_x_25) ;  /* 0x0000000000200947 */ /* 0x000fea0001000000 */
[----:B------:R-:W-:Y:S01]  /*1570*/  IMAD.MOV.U32 R6, RZ, RZ, R10 ;  /* 0x000000ffff067224 */ /* 0x000fe200078e000a */
[----:B------:R-:W-:Y:S01]  /*1580*/  MOV R0, 0x15d0 ;  /* 0x000015d000007802 */ /* 0x000fe20000000f00 */
[----:B------:R-:W-:Y:S02]  /*1590*/  IMAD.MOV.U32 R7, RZ, RZ, R11 ;  /* 0x000000ffff077224 */ /* 0x000fe400078e000b */
[----:B------:R-:W-:Y:S02]  /*15a0*/  IMAD.MOV.U32 R8, RZ, RZ, R14 ;  /* 0x000000ffff087224 */ /* 0x000fe400078e000e */
[----:B------:R-:W-:-:S07]  /*15b0*/  IMAD.MOV.U32 R9, RZ, RZ, R15 ;  /* 0x000000ffff097224 */ /* 0x000fce00078e000f */
[----:B------:R-:W-:Y:S05]  /*15c0*/  CALL.REL.NOINC `($__internal_0_$__cuda_sm20_div_rn_f64_full) ;  /* 0x0000000c00387944 */ /* 0x000fea0003c00000 */
[----:B------:R-:W-:Y:S01]  /*15d0*/  IMAD.MOV.U32 R6, RZ, RZ, R18 ;  /* 0x000000ffff067224 */ /* 0x000fe200078e0012 */
[----:B------:R-:W-:-:S07]  /*15e0*/  MOV R7, R19 ;  /* 0x0000001300077202 */ /* 0x000fce0000000f00 */
.L_x_25:
[----:B------:R-:W-:Y:S05]  /*15f0*/  BSYNC.RECONVERGENT B1 ;  /* 0x0000000000017941 */ /* 0x000fea0003800200 */
.L_x_24:
[----:B------:R-:W-:Y:S02]  /*1600*/  IMAD.MOV.U32 R8, RZ, RZ, R6 ;  /* 0x000000ffff087224 */ /* 0x000fe400078e0006 */
[----:B------:R-:W-:-:S07]  /*1610*/  IMAD.MOV.U32 R9, RZ, RZ, R7 ;  /* 0x000000ffff097224 */ /* 0x000fce00078e0007 */
.L_x_21:
[----:B------:R-:W-:Y:S05]  /*1620*/  BSYNC.RECONVERGENT B0 ;  /* 0x0000000000007941 */ /* 0x000fea0003800200 */
.L_x_20:
[----:B------:R-:W2:Y:S01]  /*1630*/  LDG.E.64 R6, desc[UR6][R12.64] ;  /* 0x000000060c067981 */ /* 0x000ea2000c1e1b00 */
[----:B------:R-:W-:Y:S01]  /*1640*/  BSSY.RECONVERGENT B0, `(.L_x_26) ;  /* 0x000005c000007945 */ /* 0x000fe20003800200 */
[----:B------:R-:W-:Y:S02]  /*1650*/  CS2R R10, SRZ ;  /* 0x00000000000a7805 */ /* 0x000fe4000001ff00 */
[----:B------:R0:W-:Y:S01]  /*1660*/  STG.E.64 desc[UR6][R12.64+-0x8], R8 ;  /* 0xfffff8080c007986 */ /* 0x0001e2000c101b06 */
[----:B--2---:R-:W-:-:S14]  /*1670*/  DSETP.NEU.AND P0, PT, R6, -INF , PT ;  /* 0xfff000000600742a */ /* 0x004fdc0003f0d000 */
[----:B0-----:R-:W-:Y:S05]  /*1680*/  @!P0 BRA `(.L_x_27) ;  /* 0x00000004005c8947 */ /* 0x001fea0003800000 */
        /* <DEDUP_REMOVED lines=35> */
[----:B------:R-:W-:-:S04]  /*18c0*/  MOV R16, 0x1 ;  /* 0x0000000100107802 */ /* 0x000fc80000000f00 */
        /* <DEDUP_REMOVED lines=29> */
.L_x_29:
[----:B------:R-:W-:Y:S05]  /*1aa0*/  BSYNC.RECONVERGENT B1 ;  /* 0x0000000000017941 */ /* 0x000fea0003800200 */
.L_x_28:
[----:B------:R-:W-:Y:S01]  /*1ab0*/  IMAD.MOV.U32 R8, RZ, RZ, R10 ;  /* 0x000000ffff087224 */ /* 0x000fe200078e000a */
[----:B------:R-:W-:Y:S01]  /*1ac0*/  MOV R9, R11 ;  /* 0x0000000b00097202 */ /* 0x000fe20000000f00 */
[----:B------:R-:W-:Y:S01]  /*1ad0*/  BSSY.RECONVERGENT B1, `(.L_x_30) ;  /* 0x0000010000017945 */ /* 0x000fe20003800200 */
[----:B------:R-:W-:-:S04]  /*1ae0*/  FSETP.GEU.AND P2, PT, |R11|, 6.5827683646048100446e-37, PT ;  /* 0x036000000b00780b */ /* 0x000fc80003f4e200 */
        /* <DEDUP_REMOVED lines=12> */
[----:B------:R-:W-:Y:S02]  /*1bb0*/  IMAD.MOV.U32 R6, RZ, RZ, R18 ;  /* 0x000000ffff067224 */ /* 0x000fe400078e0012 */
[----:B------:R-:W-:-:S07]  /*1bc0*/  IMAD.MOV.U32 R7, RZ, RZ, R19 ;  /* 0x000000ffff077224 */ /* 0x000fce00078e0013 */
.L_x_31:
[----:B------:R-:W-:Y:S05]  /*1bd0*/  BSYNC.RECONVERGENT B1 ;  /* 0x0000000000017941 */ /* 0x000fea0003800200 */
.L_x_30:
[----:B------:R-:W-:Y:S01]  /*1be0*/  MOV R10, R6 ;  /* 0x00000006000a7202 */ /* 0x000fe20000000f00 */
[----:B------:R-:W-:-:S07]  /*1bf0*/  IMAD.MOV.U32 R11, RZ, RZ, R7 ;  /* 0x000000ffff0b7224 */ /* 0x000fce00078e0007 */
.L_x_27:
[----:B------:R-:W-:Y:S05]  /*1c00*/  BSYNC.RECONVERGENT B0 ;  /* 0x0000000000007941 */ /* 0x000fea0003800200 */
.L_x_26:
[----:B------:R0:W-:Y:S01]  /*1c10*/  STG.E.64 desc[UR6][R12.64], R10 ;  /* 0x0000000a0c007986 */ /* 0x0001e2000c101b06 */
[----:B------:R-:W-:Y:S01]  /*1c20*/  VIADD R4, R4, 0x2 ;  /* 0x0000000204047836 */ /* 0x000fe20000000000 */
[----:B------:R-:W-:Y:S06]  /*1c30*/  @P1 BRA `(.L_x_32) ;  /* 0xfffffff000f41947 */ /* 0x000fec000383ffff */
.L_x_19:
[----:B------:R-:W1:Y:S02]  /*1c40*/  LDC R0, c[0x0][0x38c] ;  /* 0x0000e300ff007b82 */ /* 0x000e640000000800 */
[----:B-1----:R-:W-:-:S04]  /*1c50*/  LOP3.LUT R0, R0, 0x1, RZ, 0xc0, !PT ;  /* 0x0000000100007812 */ /* 0x002fc800078ec0ff */
[----:B------:R-:W-:-:S13]  /*1c60*/  ISETP.NE.U32.AND P0, PT, R0, 0x1, PT ;  /* 0x000000010000780c */ /* 0x000fda0003f05070 */
[----:B------:R-:W-:Y:S05]  /*1c70*/  @P0 EXIT ;  /* 0x000000000000094d */ /* 0x000fea0003800000 */
[----:B------:R-:W1:Y:S01]  /*1c80*/  LDC.64 R4, c[0x0][0x380] ;  /* 0x0000e000ff047b82 */ /* 0x000e620000000a00 */
[----:B------:R-:W-:-:S04]  /*1c90*/  IMAD.IADD R3, R3, 0x1, R2 ;  /* 0x0000000103037824 */ /* 0x000fc800078e0202 */
[----:B-1----:R-:W-:-:S05]  /*1ca0*/  IMAD.WIDE R2, R3, 0x8, R4 ;  /* 0x0000000803027825 */ /* 0x002fca00078e0204 */
[----:B------:R-:W2:Y:S01]  /*1cb0*/  LDG.E.64 R4, desc[UR6][R2.64] ;  /* 0x0000000602047981 */ /* 0x000ea2000c1e1b00 */
[----:B------:R-:W-:Y:S01]  /*1cc0*/  BSSY.RECONVERGENT B0, `(.L_x_33) ;  /* 0x000005c000007945 */ /* 0x000fe20003800200 */
[----:B------:R-:W-:Y:S01]  /*1cd0*/  CS2R R6, SRZ ;  /* 0x0000000000067805 */ /* 0x000fe2000001ff00 */
[----:B--2---:R-:W-:-:S14]  /*1ce0*/  DSETP.NEU.AND P0, PT, R4, -INF , PT ;  /* 0xfff000000400742a */ /* 0x004fdc0003f0d000 */
[----:B------:R-:W-:Y:S05]  /*1cf0*/  @!P0 BRA `(.L_x_34) ;  /* 0x0000000400608947 */ /* 0x000fea0003800000 */
[----:B------:R-:W-:Y:S01]  /*1d00*/  IMAD.MOV.U32 R6, RZ, RZ, 0x652b82fe ;  /* 0x652b82feff067424 */ /* 0x000fe200078e00ff */
[----:B------:R-:W-:Y:S01]  /*1d10*/  UMOV UR4, 0xfefa39ef ;  /* 0xfefa39ef00047882 */ /* 0x000fe20000000000 */
[----:B------:R-:W-:Y:S01]  /*1d20*/  IMAD.MOV.U32 R7, RZ, RZ, 0x3ff71547 ;  /* 0x3ff71547ff077424 */ /* 0x000fe200078e00ff */
[----:B------:R-:W-:Y:S01]  /*1d30*/  UMOV UR5, 0x3fe62e42 ;  /* 0x3fe62e4200057882 */ /* 0x000fe20000000000 */
[----:B0-----:R-:W0:Y:S01]  /*1d40*/  MUFU.RCP64H R13, R15 ;  /* 0x0000000f000d7308 */ /* 0x001e220000001800 */
[----:B------:R-:W-:Y:S01]  /*1d50*/  IMAD.MOV.U32 R12, RZ, RZ, 0x1 ;  /* 0x00000001ff0c7424 */ /* 0x000fe200078e00ff */
[----:B------:R-:W-:Y:S01]  /*1d60*/  FSETP.GEU.AND P0, PT, |R5|, 4.1917929649353027344, PT ;  /* 0x4086232b0500780b */ /* 0x000fe20003f0e200 */
[----:B------:R-:W-:Y:S01]  /*1d70*/  BSSY.RECONVERGENT B1, `(.L_x_35) ;  /* 0x000003b000017945 */ /* 0x000fe20003800200 */
[----:B------:R-:W-:-:S08]  /*1d80*/  DFMA R6, R4, R6, 6.75539944105574400000e+15 ;  /* 0x433800000406742b */ /* 0x000fd00000000006 */
[----:B------:R-:W-:Y:S02]  /*1d90*/  DADD R8, R6, -6.75539944105574400000e+15 ;  /* 0xc338000006087429 */ /* 0x000fe40000000000 */
[----:B0-----:R-:W-:-:S06]  /*1da0*/  DFMA R16, R12, -R14, 1 ;  /* 0x3ff000000c10742b */ /* 0x001fcc000000080e */
[----:B------:R-:W-:Y:S01]  /*1db0*/  DFMA R10, R8, -UR4, R4 ;  /* 0x80000004080a7c2b */ /* 0x000fe20008000004 */
[----:B------:R-:W-:Y:S01]  /*1dc0*/  UMOV UR4, 0x3b39803f ;  /* 0x3b39803f00047882 */ /* 0x000fe20000000000 */
[----:B------:R-:W-:Y:S01]  /*1dd0*/  UMOV UR5, 0x3c7abc9e ;  /* 0x3c7abc9e00057882 */ /* 0x000fe20000000000 */
[----:B------:R-:W-:-:S05]  /*1de0*/  DFMA R16, R16, R16, R16 ;  /* 0x000000101010722b */ /* 0x000fca0000000010 */
[----:B------:R-:W-:Y:S01]  /*1df0*/  DFMA R8, R8, -UR4, R10 ;  /* 0x8000000408087c2b */ /* 0x000fe2000800000a */
[----:B------:R-:W-:Y:S01]  /*1e00*/  UMOV UR4, 0x69ce2bdf ;  /* 0x69ce2bdf00047882 */ /* 0x000fe20000000000 */
[----:B------:R-:W-:Y:S01]  /*1e10*/  IMAD.MOV.U32 R10, RZ, RZ, -0x35dec16 ;  /* 0xfca213eaff0a7424 */ /* 0x000fe200078e00ff */
[----:B------:R-:W-:Y:S01]  /*1e20*/  MOV R11, 0x3e928af3 ;  /* 0x3e928af3000b7802 */ /* 0x000fe20000000f00 */
[----:B------:R-:W-:Y:S01]  /*1e30*/  UMOV UR5, 0x3e5ade15 ;  /* 0x3e5ade1500057882 */ /* 0x000fe20000000000 */
[----:B------:R-:W-:-:S04]  /*1e40*/  DFMA R16, R12, R16, R12 ;  /* 0x000000100c10722b */ /* 0x000fc8000000000c */
        /* <DEDUP_REMOVED lines=26> */
[----:B------:R-:W-:Y:S02]  /*1ff0*/  DFMA R12, R8, R10, 1 ;  /* 0x3ff00000080c742b */ /* 0x000fe4000000000a */
        /* <DEDUP_REMOVED lines=15> */
[----:B------:R-:W-:Y:S02]  /*20f0*/  @!P1 LEA R7, R6, 0x3ff00000, 0x14 ;  /* 0x3ff0000006079811 */ /* 0x000fe400078ea0ff */
[----:B------:R-:W-:-:S06]  /*2100*/  @!P1 MOV R6, RZ ;  /* 0x000000ff00069202 */ /* 0x000fcc0000000f00 */
[----:B------:R-:W-:-:S11]  /*2110*/  @!P1 DMUL R10, R4, R6 ;  /* 0x00000006040a9228 */ /* 0x000fd60000000000 */
.L_x_36:
[----:B------:R-:W-:Y:S05]  /*2120*/  BSYNC.RECONVERGENT B1 ;  /* 0x0000000000017941 */ /* 0x000fea0003800200 */
.L_x_35:
[----:B------:R-:W-:Y:S01]  /*2130*/  IMAD.MOV.U32 R6, RZ, RZ, R10 ;  /* 0x000000ffff067224 */ /* 0x000fe200078e000a */
[----:B------:R-:W-:Y:S01]  /*2140*/  FSETP.GEU.AND P1, PT, |R11|, 6.5827683646048100446e-37, PT ;  /* 0x036000000b00780b */ /* 0x000fe20003f2e200 */
[----:B------:R-:W-:Y:S01]  /*2150*/  IMAD.MOV.U32 R7, RZ, RZ, R11 ;  /* 0x000000ffff077224 */ /* 0x000fe200078e000b */
[----:B------:R-:W-:Y:S05]  /*2160*/  BSSY.RECONVERGENT B1, `(.L_x_37) ;  /* 0x000000f000017945 */ /* 0x000fea0003800200 */
        /* <DEDUP_REMOVED lines=12> */
[----:B------:R-:W-:Y:S01]  /*2230*/  MOV R4, R18 ;  /* 0x0000001200047202 */ /* 0x000fe20000000f00 */
[----:B------:R-:W-:-:S07]  /*2240*/  IMAD.MOV.U32 R5, RZ, RZ, R19 ;  /* 0x000000ffff057224 */ /* 0x000fce00078e0013 */
.L_x_38:
[----:B------:R-:W-:Y:S05]  /*2250*/  BSYNC.RECONVERGENT B1 ;  /* 0x0000000000017941 */ /* 0x000fea0003800200 */
.L_x_37:
[----:B------:R-:W-:Y:S02]  /*2260*/  IMAD.MOV.U32 R6, RZ, RZ, R4 ;  /* 0x000000ffff067224 */ /* 0x000fe400078e0004 */
[----:B------:R-:W-:-:S07]  /*2270*/  IMAD.MOV.U32 R7, RZ, RZ, R5 ;  /* 0x000000ffff077224 */ /* 0x000fce00078e0005 */
.L_x_34:
[----:B------:R-:W-:Y:S05]  /*2280*/  BSYNC.RECONVERGENT B0 ;  /* 0x0000000000007941 */ /* 0x000fea0003800200 */
.L_x_33:
[----:B------:R-:W-:Y:S01]  /*2290*/  STG.E.64 desc[UR6][R2.64], R6 ;  /* 0x0000000602007986 */ /* 0x000fe2000c101b06 */
[----:B------:R-:W-:Y:S05]  /*22a0*/  EXIT ;  /* 0x000000000000794d */ /* 0x000fea0003800000 */
        .weak           $__internal_0_$__cuda_sm20_div_rn_f64_full
        .type           $__internal_0_$__cuda_sm20_div_rn_f64_full,@function
        .size           $__internal_0_$__cuda_sm20_div_rn_f64_full,(.L_x_66 - $__internal_0_$__cuda_sm20_div_rn_f64_full)
$__internal_0_$__cuda_sm20_div_rn_f64_full:
[C---:B------:R-:W-:Y:S01]  /*22b0*/  FSETP.GEU.AND P0, PT, |R9|.reuse, 1.469367938527859385e-39, PT ;  /* 0x001000000900780b */ /* 0x040fe20003f0e200 */
[----:B------:R-:W-:Y:S01]  /*22c0*/  IMAD.MOV.U32 R16, RZ, RZ, 0x1 ;  /* 0x00000001ff107424 */ /* 0x000fe200078e00ff */
[----:B------:R-:W-:Y:S01]  /*22d0*/  LOP3.LUT R10, R9, 0x800fffff, RZ, 0xc0, !PT ;  /* 0x800fffff090a7812 */ /* 0x000fe200078ec0ff */
[----:B------:R-:W-:Y:S01]  /*22e0*/  IMAD.MOV.U32 R25, RZ, RZ, 0x1ca00000 ;  /* 0x1ca00000ff197424 */ /* 0x000fe200078e00ff */
[C---:B------:R-:W-:Y:S01]  /*22f0*/  FSETP.GEU.AND P3, PT, |R7|.reuse, 1.469367938527859385e-39, PT ;  /* 0x001000000700780b */ /* 0x040fe20003f6e200 */
[----:B------:R-:W-:Y:S01]  /*2300*/  BSSY.RECONVERGENT B2, `(.L_x_39) ;  /* 0x0000052000027945 */ /* 0x000fe20003800200 */
[----:B------:R-:W-:Y:S01]  /*2310*/  LOP3.LUT R11, R10, 0x3ff00000, RZ, 0xfc, !PT ;  /* 0x3ff000000a0b7812 */ /* 0x000fe200078efcff */
[----:B------:R-:W-:Y:S01]  /*2320*/  IMAD.MOV.U32 R10, RZ, RZ, R8 ;  /* 0x000000ffff0a7224 */ /* 0x000fe200078e0008 */
[----:B------:R-:W-:Y:S02]  /*2330*/  LOP3.LUT R24, R7, 0x7ff00000, RZ, 0xc0, !PT ;  /* 0x7ff0000007187812 */ /* 0x000fe400078ec0ff */
[----:B------:R-:W-:-:S03]  /*2340*/  LOP3.LUT R27, R9, 0x7ff00000, RZ, 0xc0, !PT ;  /* 0x7ff00000091b7812 */ /* 0x000fc600078ec0ff */
[----:B------:R-:W-:Y:S01]  /*2350*/  @!P0 DMUL R10, R8, 8.98846567431157953865e+307 ;  /* 0x7fe00000080a8828 */ /* 0x000fe20000000000 */
[----:B------:R-:W-:-:S03]  /*2360*/  ISETP.GE.U32.AND P2, PT, R24, R27, PT ;  /* 0x0000001b1800720c */ /* 0x000fc60003f46070 */
[----:B------:R-:W-:Y:S02]  /*2370*/  @!P3 LOP3.LUT R19, R9, 0x7ff00000, RZ, 0xc0, !PT ;  /* 0x7ff000000913b812 */ /* 0x000fe400078ec0ff */
[----:B------:R-:W0:Y:S02]  /*2380*/  MUFU.RCP64H R17, R11 ;  /* 0x0000000b00117308 */ /* 0x000e240000001800 */
[----:B------:R-:W-:Y:S02]  /*2390*/  @!P3 ISETP.GE.U32.AND P4, PT, R24, R19, PT ;  /* 0x000000131800b20c */ /* 0x000fe40003f86070 */
[----:B------:R-:W-:Y:S02]  /*23a0*/  @!P0 LOP3.LUT R27, R11, 0x7ff00000, RZ, 0xc0, !PT ;  /* 0x7ff000000b1b8812 */ /* 0x000fe400078ec0ff */
[----:B------:R-:W-:-:S04]  /*23b0*/  @!P3 SEL R19, R25, 0x63400000, !P4 ;  /* 0x634000001913b807 */ /* 0x000fc80006000000 */
[----:B------:R-:W-:-:S04]  /*23c0*/  @!P3 LOP3.LUT R22, R19, 0x80000000, R7, 0xf8, !PT ;  /* 0x800000001316b812 */ /* 0x000fc800078ef807 */
[----:B------:R-:W-:Y:S01]  /*23d0*/  @!P3 LOP3.LUT R23, R22, 0x100000, RZ, 0xfc, !PT ;  /* 0x001000001617b812 */ /* 0x000fe200078efcff */
[----:B------:R-:W-:Y:S01]  /*23e0*/  @!P3 IMAD.MOV.U32 R22, RZ, RZ, RZ ;  /* 0x000000ffff16b224 */ /* 0x000fe200078e00ff */
[----:B0-----:R-:W-:-:S08]  /*23f0*/  DFMA R20, R16, -R10, 1 ;  /* 0x3ff000001014742b */ /* 0x001fd0000000080a */
[----:B------:R-:W-:-:S08]  /*2400*/  DFMA R20, R20, R20, R20 ;  /* 0x000000141414722b */ /* 0x000fd00000000014 */
[----:B------:R-:W-:Y:S01]  /*2410*/  DFMA R20, R16, R20, R16 ;  /* 0x000000141014722b */ /* 0x000fe20000000010 */
[----:B------:R-:W-:Y:S02]  /*2420*/  SEL R17, R25, 0x63400000, !P2 ;  /* 0x6340000019117807 */ /* 0x000fe40005000000 */
[----:B------:R-:W-:Y:S02]  /*2430*/  MOV R16, R6 ;  /* 0x0000000600107202 */ /* 0x000fe40000000f00 */
[----:B------:R-:W-:-:S03]  /*2440*/  LOP3.LUT R17, R17, 0x800fffff, R7, 0xf8, !PT ;  /* 0x800fffff11117812 */ /* 0x000fc600078ef807 */
[----:B------:R-:W-:-:S03]  /*2450*/  DFMA R18, R20, -R10, 1 ;  /* 0x3ff000001412742b */ /* 0x000fc6000000080a */
[----:B------:R-:W-:-:S05]  /*2460*/  @!P3 DFMA R16, R16, 2, -R22 ;  /* 0x400000001010b82b */ /* 0x000fca0000000816 */
[----:B------:R-:W-:-:S08]  /*2470*/  DFMA R18, R20, R18, R20 ;  /* 0x000000121412722b */ /* 0x000fd00000000014 */
[----:B------:R-:W-:-:S08]  /*2480*/  DMUL R20, R18, R16 ;  /* 0x0000001012147228 */ /* 0x000fd00000000000 */
[----:B------:R-:W-:-:S08]  /*2490*/  DFMA R22, R20, -R10, R16 ;  /* 0x8000000a1416722b */ /* 0x000fd00000000010 */
[----:B------:R-:W-:Y:S01]  /*24a0*/  DFMA R22, R18, R22, R20 ;  /* 0x000000161216722b */ /* 0x000fe20000000014 */
[----:B------:R-:W-:Y:S01]  /*24b0*/  IMAD.MOV.U32 R20, RZ, RZ, R24 ;  /* 0x000000ffff147224 */ /* 0x000fe200078e0018 */
[----:B------:R-:W-:Y:S01]  /*24c0*/  @!P3 LOP3.LUT R20, R17, 0x7ff00000, RZ, 0xc0, !PT ;  /* 0x7ff000001114b812 */ /* 0x000fe200078ec0ff */
[----:B------:R-:W-:-:S04]  /*24d0*/  VIADD R19, R27, 0xffffffff ;  /* 0xffffffff1b137836 */ /* 0x000fc80000000000 */
[----:B------:R-:W-:-:S05]  /*24e0*/  VIADD R18, R20, 0xffffffff ;  /* 0xffffffff14127836 */ /* 0x000fca0000000000 */
[----:B------:R-:W-:-:S04]  /*24f0*/  ISETP.GT.U32.AND P0, PT, R18, 0x7feffffe, PT ;  /* 0x7feffffe1200780c */ /* 0x000fc80003f04070 */
[----:B------:R-:W-:-:S13]  /*2500*/  ISETP.GT.U32.OR P0, PT, R19, 0x7feffffe, P0 ;  /* 0x7feffffe1300780c */ /* 0x000fda0000704470 */
[----:B------:R-:W-:Y:S05]  /*2510*/  @P0 BRA `(.L_x_40) ;  /* 0x00000000006c0947 */ /* 0x000fea0003800000 */
[----:B------:R-:W-:-:S04]  /*2520*/  LOP3.LUT R7, R9, 0x7ff00000, RZ, 0xc0, !PT ;  /* 0x7ff0000009077812 */ /* 0x000fc800078ec0ff */
[CC--:B------:R-:W-:Y:S02]  /*2530*/  VIADDMNMX R6, R24.reuse, -R7.reuse, 0xb9600000, !PT ;  /* 0xb960000018067446 */ /* 0x0c0fe40007800907 */
[----:B------:R-:W-:Y:S02]  /*2540*/  ISETP.GE.U32.AND P0, PT, R24, R7, PT ;  /* 0x000000071800720c */ /* 0x000fe40003f06070 */
[----:B------:R-:W-:Y:S02]  /*2550*/  VIMNMX R6, PT, PT, R6, 0x46a00000, PT ;  /* 0x46a0000006067848 */ /* 0x000fe40003fe0100 */
[----:B------:R-:W-:-:S05]  /*2560*/  SEL R25, R25, 0x63400000, !P0 ;  /* 0x6340000019197807 */ /* 0x000fca0004000000 */
[----:B------:R-:W-:Y:S01]  /*2570*/  IMAD.IADD R20, R6, 0x1, -R25 ;  /* 0x0000000106147824 */ /* 0x000fe200078e0a19 */
[----:B------:R-:W-:-:S03]  /*2580*/  MOV R6, RZ ;  /* 0x000000ff00067202 */ /* 0x000fc60000000f00 */
[----:B------:R-:W-:-:S06]  /*2590*/  VIADD R7, R20, 0x7fe00000 ;  /* 0x7fe0000014077836 */ /* 0x000fcc0000000000 */
[----:B------:R-:W-:-:S10]  /*25a0*/  DMUL R18, R22, R6 ;  /* 0x0000000616127228 */ /* 0x000fd40000000000 */
[----:B------:R-:W-:-:S13]  /*25b0*/  FSETP.GTU.AND P0, PT, |R19|, 1.469367938527859385e-39, PT ;  /* 0x001000001300780b */ /* 0x000fda0003f0c200 */
[----:B------:R-:W-:Y:S05]  /*25c0*/  @P0 BRA `(.L_x_41) ;  /* 0x0000000000940947 */ /* 0x000fea0003800000 */
[----:B------:R-:W-:Y:S01]  /*25d0*/  DFMA R10, R22, -R10, R16 ;  /* 0x8000000a160a722b */ /* 0x000fe20000000010 */
[----:B------:R-:W-:-:S09]  /*25e0*/  IMAD.MOV.U32 R8, RZ, RZ, RZ ;  /* 0x000000ffff087224 */ /* 0x000fd200078e00ff */
[C---:B------:R-:W-:Y:S02]  /*25f0*/  FSETP.NEU.AND P0, PT, R11.reuse, RZ, PT ;  /* 0x000000ff0b00720b */ /* 0x040fe40003f0d000 */
[----:B------:R-:W-:-:S04]  /*2600*/  LOP3.LUT R17, R11, 0x80000000, R9, 0x48, !PT ;  /* 0x800000000b117812 */ /* 0x000fc800078e4809 */
[----:B------:R-:W-:-:S07]  /*2610*/  LOP3.LUT R9, R17, R7, RZ, 0xfc, !PT ;  /* 0x0000000711097212 */ /* 0x000fce00078efcff */
[----:B------:R-:W-:Y:S05]  /*2620*/  @!P0 BRA `(.L_x_41) ;  /* 0x00000000007c8947 */ /* 0x000fea0003800000 */
[----:B------:R-:W-:Y:S01]  /*2630*/  IMAD.MOV R7, RZ, RZ, -R20 ;  /* 0x000000ffff077224 */ /* 0x000fe200078e0a14 */
[----:B------:R-:W-:Y:S01]  /*2640*/  DMUL.RP R8, R22, R8 ;  /* 0x0000000816087228 */ /* 0x000fe20000008000 */
[----:B------:R-:W-:-:S06]  /*2650*/  IMAD.MOV.U32 R6, RZ, RZ, RZ ;  /* 0x000000ffff067224 */ /* 0x000fcc00078e00ff */
[----:B------:R-:W-:-:S03]  /*2660*/  DFMA R6, R18, -R6, R22 ;  /* 0x800000061206722b */ /* 0x000fc60000000016 */
[----:B------:R-:W-:-:S03]  /*2670*/  LOP3.LUT R17, R9, R17, RZ, 0x3c, !PT ;  /* 0x0000001109117212 */ /* 0x000fc600078e3cff */
[----:B------:R-:W-:-:S04]  /*2680*/  IADD3 R6, PT, PT, -R20, -0x43300000, RZ ;  /* 0xbcd0000014067810 */ /* 0x000fc80007ffe1ff */
[----:B------:R-:W-:-:S04]  /*2690*/  FSETP.NEU.AND P0, PT, |R7|, R6, PT ;  /* 0x000000060700720b */ /* 0x000fc80003f0d200 */
[----:B------:R-:W-:Y:S02]  /*26a0*/  FSEL R18, R8, R18, !P0 ;  /* 0x0000001208127208 */ /* 0x000fe40004000000 */
[----:B------:R-:W-:Y:S01]  /*26b0*/  FSEL R19, R17, R19, !P0 ;  /* 0x0000001311137208 */ /* 0x000fe20004000000 */
[----:B------:R-:W-:Y:S06]  /*26c0*/  BRA `(.L_x_41) ;  /* 0x0000000000547947 */ /* 0x000fec0003800000 */
.L_x_40:
[----:B------:R-:W-:-:S14]  /*26d0*/  DSETP.NAN.AND P0, PT, R6, R6, PT ;  /* 0x000000060600722a */ /* 0x000fdc0003f08000 */
[----:B------:R-:W-:Y:S05]  /*26e0*/  @P0 BRA `(.L_x_42) ;  /* 0x0000000000440947 */ /* 0x000fea0003800000 */
[----:B------:R-:W-:-:S14]  /*26f0*/  DSETP.NAN.AND P0, PT, R8, R8, PT ;  /* 0x000000080800722a */ /* 0x000fdc0003f08000 */
[----:B------:R-:W-:Y:S05]  /*2700*/  @P0 BRA `(.L_x_43) ;  /* 0x0000000000300947 */ /* 0x000fea0003800000 */
[----:B------:R-:W-:Y:S01]  /*2710*/  ISETP.NE.AND P0, PT, R20, R27, PT ;  /* 0x0000001b1400720c */ /* 0x000fe20003f05270 */
[----:B------:R-:W-:Y:S02]  /*2720*/  IMAD.MOV.U32 R18, RZ, RZ, 0x0 ;  /* 0x00000000ff127424 */ /* 0x000fe400078e00ff */
[----:B------:R-:W-:-:S10]  /*2730*/  IMAD.MOV.U32 R19, RZ, RZ, -0x80000 ;  /* 0xfff80000ff137424 */ /* 0x000fd400078e00ff */
[----:B------:R-:W-:Y:S05]  /*2740*/  @!P0 BRA `(.L_x_41) ;  /* 0x0000000000348947 */ /* 0x000fea0003800000 */
[----:B------:R-:W-:Y:S02]  /*2750*/  ISETP.NE.AND P0, PT, R20, 0x7ff00000, PT ;  /* 0x7ff000001400780c */ /* 0x000fe40003f05270 */
[----:B------:R-:W-:Y:S02]  /*2760*/  LOP3.LUT R19, R7, 0x80000000, R9, 0x48, !PT ;  /* 0x8000000007137812 */ /* 0x000fe400078e4809 */
[----:B------:R-:W-:-:S13]  /*2770*/  ISETP.EQ.OR P0, PT, R27, RZ, !P0 ;  /* 0x000000ff1b00720c */ /* 0x000fda0004702670 */
[----:B------:R-:W-:Y:S01]  /*2780*/  @P0 LOP3.LUT R6, R19, 0x7ff00000, RZ, 0xfc, !PT ;  /* 0x7ff0000013060812 */ /* 0x000fe200078efcff */
[----:B------:R-:W-:Y:S01]  /*2790*/  @!P0 IMAD.MOV.U32 R18, RZ, RZ, RZ ;  /* 0x000000ffff128224 */ /* 0x000fe200078e00ff */
[----:B------:R-:W-:-:S03]  /*27a0*/  @P0 MOV R18, RZ ;  /* 0x000000ff00120202 */ /* 0x000fc60000000f00 */
[----:B------:R-:W-:Y:S01]  /*27b0*/  @P0 IMAD.MOV.U32 R19, RZ, RZ, R6 ;  /* 0x000000ffff130224 */ /* 0x000fe200078e0006 */
[----:B------:R-:W-:Y:S06]  /*27c0*/  BRA `(.L_x_41) ;  /* 0x0000000000147947 */ /* 0x000fec0003800000 */
.L_x_43:
[----:B------:R-:W-:Y:S01]  /*27d0*/  LOP3.LUT R19, R9, 0x80000, RZ, 0xfc, !PT ;  /* 0x0008000009137812 */ /* 0x000fe200078efcff */
[----:B------:R-:W-:Y:S01]  /*27e0*/  IMAD.MOV.U32 R18, RZ, RZ, R8 ;  /* 0x000000ffff127224 */ /* 0x000fe200078e0008 */
[----:B------:R-:W-:Y:S06]  /*27f0*/  BRA `(.L_x_41) ;  /* 0x0000000000087947 */ /* 0x000fec0003800000 */
.L_x_42:
[----:B------:R-:W-:Y:S01]  /*2800*/  LOP3.LUT R19, R7, 0x80000, RZ, 0xfc, !PT ;  /* 0x0008000007137812 */ /* 0x000fe200078efcff */
[----:B------:R-:W-:-:S07]  /*2810*/  IMAD.MOV.U32 R18, RZ, RZ, R6 ;  /* 0x000000ffff127224 */ /* 0x000fce00078e0006 */
.L_x_41:
[----:B------:R-:W-:Y:S05]  /*2820*/  BSYNC.RECONVERGENT B2 ;  /* 0x0000000000027941 */ /* 0x000fea0003800200 */
.L_x_39:
[----:B------:R-:W-:Y:S02]  /*2830*/  IMAD.MOV.U32 R6, RZ, RZ, R0 ;  /* 0x000000ffff067224 */ /* 0x000fe400078e0000 */
[----:B------:R-:W-:-:S04]  /*2840*/  IMAD.MOV.U32 R7, RZ, RZ, 0x0 ;  /* 0x00000000ff077424 */ /* 0x000fc800078e00ff */
[----:B------:R-:W-:Y:S05]  /*2850*/  RET.REL.NODEC R6 `(_Z7softmaxPdiii) ;  /* 0xffffffd406e87950 */ /* 0x000fea0003c3ffff */
.L_x_44:
        /* <DEDUP_REMOVED lines=10> */
.L_x_66:


//--------------------- .text._Z22primeira_multiplicacaoPdS_S_iiidi --------------------------
	.section	.text._Z22primeira_multiplicacaoPdS_S_iiidi,"ax",@progbits
	.align	128
        .global         _Z22primeira_multiplicacaoPdS_S_iiidi
        .type           _Z22primeira_multiplicacaoPdS_S_iiidi,@function
        .size           _Z22primeira_multiplicacaoPdS_S_iiidi,(.L_x_67 - _Z22primeira_multiplicacaoPdS_S_iiidi)
        .other          _Z22primeira_multiplicacaoPdS_S_iiidi,@"STO_CUDA_ENTRY STV_DEFAULT"
_Z22primeira_multiplicacaoPdS_S_iiidi:
.text._Z22primeira_multiplicacaoPdS_S_iiidi:
        /* <DEDUP_REMOVED lines=13> */
[----:B0-----:R-:W-:-:S05]  /*00d0*/  VIADD R2, R26, UR4 ;  /* 0x000000041a027c36 */ /* 0x001fca0008000000 */
[----:B---3--:R-:W-:Y:S01]  /*00e0*/  ISETP.GE.AND P0, PT, R2, R7, PT ;  /* 0x000000070200720c */ /* 0x008fe20003f06270 */
[----:B--2---:R-:W-:-:S05]  /*00f0*/  IMAD R5, R0, UR6, R5 ;  /* 0x0000000600057c24 */ /* 0x004fca000f8e0205 */
[----:B-----5:R-:W-:Y:S01]  /*0100*/  ISETP.GE.OR P0, PT, R5, UR8, P0 ;  /* 0x0000000805007c0c */ /* 0x020fe20008706670 */
[----:B----4-:R-:W-:-:S05]  /*0110*/  IMAD R3, R4, UR7, R3 ;  /* 0x0000000704037c24 */ /* 0x010fca000f8e0203 */
[----:B------:R-:W-:-:S13]  /*0120*/  ISETP.GE.OR P0, PT, R3, R6, P0 ;  /* 0x000000060300720c */ /* 0x000fda0000706670 */
[----:B------:R-:W-:Y:S05]  /*0130*/  @P0 EXIT ;  /* 0x000000000000094d */ /* 0x000fea0003800000 */
[----:B------:R-:W-:Y:S01]  /*0140*/  ISETP.GT.U32.AND P0, PT, R2, R3, PT ;  /* 0x000000030200720c */ /* 0x000fe20003f04070 */
[----:B------:R-:W0:-:S12]  /*0150*/  LDCU.64 UR6, c[0x0][0x358] ;  /* 0x00006b00ff0677ac */ /* 0x000e180008000a00 */
[----:B------:R-:W-:Y:S05]  /*0160*/  @P0 BRA `(.L_x_45) ;  /* 0x00000008004c0947 */ /* 0x000fea0003800000 */
[----:B------:R-:W1:Y:S01]  /*0170*/  LDC R0, c[0x0][0x3a0] ;  /* 0x0000e800ff007b82 */ /* 0x000e620000000800 */
[----:B------:R-:W-:Y:S02]  /*0180*/  CS2R R12, SRZ ;  /* 0x00000000000c7805 */ /* 0x000fe4000001ff00 */
[----:B-1----:R-:W-:-:S13]  /*0190*/  ISETP.GE.AND P0, PT, R0, 0x1, PT ;  /* 0x000000010000780c */ /* 0x002fda0003f06270 */
[----:B------:R-:W-:Y:S05]  /*01a0*/  @!P0 BRA `(.L_x_46) ;  /* 0x0000000400c08947 */ /* 0x000fea0003800000 */
[C---:B------:R-:W-:Y:S01]  /*01b0*/  ISETP.GE.U32.AND P0, PT, R0.reuse, 0x8, PT ;  /* 0x000000080000780c */ /* 0x040fe20003f06070 */
[----:B------:R-:W-:Y:S01]  /*01c0*/  IMAD R9, R5, R6, R3 ;  /* 0x0000000605097224 */ /* 0x000fe200078e0203 */
[----:B------:R-:W-:Y:S01]  /*01d0*/  LOP3.LUT R6, R0, 0x7, RZ, 0xc0, !PT ;  /* 0x0000000700067812 */ /* 0x000fe200078ec0ff */
[----:B------:R-:W-:Y:S01]  /*01e0*/  IMAD.MOV.U32 R25, RZ, RZ, RZ ;  /* 0x000000ffff197224 */ /* 0x000fe200078e00ff */
[----:B------:R-:W-:Y:S01]  /*01f0*/  CS2R R12, SRZ ;  /* 0x00000000000c7805 */ /* 0x000fe2000001ff00 */
[----:B------:R-:W-:-:S08]  /*0200*/  IMAD R24, R9, R0, RZ ;  /* 0x0000000009187224 */ /* 0x000fd000078e02ff */
[----:B------:R-:W-:Y:S05]  /*0210*/  @!P0 BRA `(.L_x_47) ;  /* 0x0000000000bc8947 */ /* 0x000fea0003800000 */
[----:B------:R-:W-:Y:S01]  /*0220*/  IMAD R4, R7, R0, RZ ;  /* 0x0000000007047224 */ /* 0x000fe200078e02ff */
[----:B------:R-:W-:Y:S02]  /*0230*/  LOP3.LUT R25, R0, 0x7ffffff8, RZ, 0xc0, !PT ;  /* 0x7ffffff800197812 */ /* 0x000fe400078ec0ff */
[----:B------:R-:W-:Y:S01]  /*0240*/  CS2R R12, SRZ ;  /* 0x00000000000c7805 */ /* 0x000fe2000001ff00 */
[----:B------:R-:W-:Y:S01]  /*0250*/  IMAD R26, R5, R4, R26 ;  /* 0x00000004051a7224 */ /* 0x000fe200078e021a */
[----:B------:R-:W-:Y:S01]  /*0260*/  MOV R4, R24 ;  /* 0x0000001800047202 */ /* 0x000fe20000000f00 */
[----:B------:R-:W-:Y:S02]  /*0270*/  IMAD.MOV R27, RZ, RZ, -R25 ;  /* 0x000000ffff1b7224 */ /* 0x000fe400078e0a19 */
[----:B------:R-:W-:-:S07]  /*0280*/  VIADD R26, R26, UR4 ;  /* 0x000000041a1a7c36 */ /* 0x000fce0008000000 */
.L_x_48:
[----:B------:R-:W1:Y:S08]  /*0290*/  LDC.64 R22, c[0x0][0x380] ;  /* 0x0000e000ff167b82 */ /* 0x000e700000000a00 */
[----:B------:R-:W2:Y:S01]  /*02a0*/  LDC.64 R18, c[0x0][0x388] ;  /* 0x0000e200ff127b82 */ /* 0x000ea20000000a00 */
[----:B-1----:R-:W-:-:S05]  /*02b0*/  IMAD.WIDE R22, R4, 0x8, R22 ;  /* 0x0000000804167825 */ /* 0x002fca00078e0216 */
[----:B0-----:R-:W3:Y:S01]  /*02c0*/  LDG.E.64 R10, desc[UR6][R22.64] ;  /* 0x00000006160a7981 */ /* 0x001ee2000c1e1b00 */
[----:B--2---:R-:W-:-:S03]  /*02d0*/  IMAD.WIDE R18, R26, 0x8, R18 ;  /* 0x000000081a127825 */ /* 0x004fc600078e0212 */
[----:B------:R-:W2:Y:S04]  /*02e0*/  LDG.E.64 R8, desc[UR6][R22.64+0x8] ;  /* 0x0000080616087981 */ /* 0x000ea8000c1e1b00 */
[----:B------:R-:W3:Y:S01]  /*02f0*/  LDG.E.64 R16, desc[UR6][R18.64] ;  /* 0x0000000612107981 */ /* 0x000ee2000c1e1b00 */
[----:B------:R-:W-:-:S05]  /*0300*/  IMAD.WIDE R28, R7, 0x8, R18 ;  /* 0x00000008071c7825 */ /* 0x000fca00078e0212 */
[----:B------:R-:W2:Y:S01]  /*0310*/  LDG.E.64 R14, desc[UR6][R28.64] ;  /* 0x000000061c0e7981 */ /* 0x000ea2000c1e1b00 */
[----:B------:R-:W-:Y:S01]  /*0320*/  IMAD.WIDE R20, R7, 0x8, R28 ;  /* 0x0000000807147825 */ /* 0x000fe200078e021c */
[----:B---3--:R-:W-:Y:S02]  /*0330*/  DFMA R16, R10, R16, R12 ;  /* 0x000000100a10722b */ /* 0x008fe4000000000c */
[----:B------:R-:W3:Y:S04]  /*0340*/  LDG.E.64 R12, desc[UR6][R22.64+0x10] ;  /* 0x00001006160c7981 */ /* 0x000ee8000c1e1b00 */
[----:B------:R0:W3:Y:S02]  /*0350*/  LDG.E.64 R10, desc[UR6][R20.64] ;  /* 0x00000006140a7981 */ /* 0x0000e4000c1e1b00 */
[----:B--2---:R-:W-:-:S02]  /*0360*/  DFMA R14, R8, R14, R16 ;  /* 0x0000000e080e722b */ /* 0x004fc40000000010 */
[----:B------:R-:W2:Y:S01]  /*0370*/  LDG.E.64 R8, desc[UR6][R22.64+0x18] ;  /* 0x0000180616087981 */ /* 0x000ea2000c1e1b00 */
[----:B0-----:R-:W-:-:S05]  /*0380*/  IMAD.WIDE R20, R7, 0x8, R20 ;  /* 0x0000000807147825 */ /* 0x001fca00078e0214 */
[----:B------:R-:W2:Y:S01]  /*0390*/  LDG.E.64 R16, desc[UR6][R20.64] ;  /* 0x0000000614107981 */ /* 0x000ea2000c1e1b00 */
[C---:B------:R-:W-:Y:S01]  /*03a0*/  IMAD.WIDE R18, R7.reuse, 0x8, R20 ;  /* 0x0000000807127825 */ /* 0x040fe200078e0214 */
[----:B---3--:R-:W-:Y:S02]  /*03b0*/  DFMA R10, R12, R10, R14 ;  /* 0x0000000a0c0a722b */ /* 0x008fe4000000000e */
[----:B------:R-:W3:Y:S04]  /*03c0*/  LDG.E.64 R20, desc[UR6][R22.64+0x38] ;  /* 0x0000380616147981 */ /* 0x000ee8000c1e1b00 */
[----:B------:R-:W4:Y:S04]  /*03d0*/  LDG.E.64 R14, desc[UR6][R22.64+0x20] ;  /* 0x00002006160e7981 */ /* 0x000f28000c1e1b00 */
[----:B------:R-:W4:Y:S01]  /*03e0*/  LDG.E.64 R12, desc[UR6][R18.64] ;  /* 0x00000006120c7981 */ /* 0x000f22000c1e1b00 */
[----:B------:R-:W-:Y:S01]  /*03f0*/  IMAD.WIDE R28, R7, 0x8, R18 ;  /* 0x00000008071c7825 */ /* 0x000fe200078e0212 */
[----:B--2---:R-:W-:-:S02]  /*0400*/  DFMA R16, R8, R16, R10 ;  /* 0x000000100810722b */ /* 0x004fc4000000000a */
[----:B------:R-:W2:Y:S04]  /*0410*/  LDG.E.64 R8, desc[UR6][R22.64+0x28] ;  /* 0x0000280616087981 */ /* 0x000ea8000c1e1b00 */
[----:B------:R0:W2:Y:S02]  /*0420*/  LDG.E.64 R10, desc[UR6][R28.64] ;  /* 0x000000061c0a7981 */ /* 0x0000a4000c1e1b00 */
[----:B0-----:R-:W-:-:S04]  /*0430*/  IMAD.WIDE R28, R7, 0x8, R28 ;  /* 0x00000008071c7825 */ /* 0x001fc800078e021c */
[----:B------:R-:W-:-:S06]  /*0440*/  IMAD.WIDE R18, R7, 0x8, R28 ;  /* 0x0000000807127825 */ /* 0x000fcc00078e021c */
[----:B------:R-:W3:Y:S01]  /*0450*/  LDG.E.64 R18, desc[UR6][R18.64] ;  /* 0x0000000612127981 */ /* 0x000ee2000c1e1b00 */
[----:B----4-:R-:W-:-:S03]  /*0460*/  DFMA R12, R14, R12, R16 ;  /* 0x0000000c0e0c722b */ /* 0x010fc60000000010 */
[----:B------:R-:W4:Y:S04]  /*0470*/  LDG.E.64 R14, desc[UR6][R22.64+0x30] ;  /* 0x00003006160e7981 */ /* 0x000f28000c1e1b00 */
[----:B------:R-:W4:Y:S01]  /*0480*/  LDG.E.64 R16, desc[UR6][R28.64] ;  /* 0x000000061c107981 */ /* 0x000f22000c1e1b00 */
[----:B------:R-:W-:Y:S01]  /*0490*/  IADD3 R27, PT, PT, R27, 0x8, RZ ;  /* 0x000000081b1b7810 */ /* 0x000fe20007ffe0ff */
[----:B--2---:R-:W-:-:S03]  /*04a0*/  DFMA R8, R8, R10, R12 ;  /* 0x0000000a0808722b */ /* 0x004fc6000000000c */
[----:B------:R-:W-:Y:S01]  /*04b0*/  ISETP.NE.AND P0, PT, R27, RZ, PT ;  /* 0x000000ff1b00720c */ /* 0x000fe20003f05270 */
[----:B------:R-:W-:Y:S02]  /*04c0*/  VIADD R4, R4, 0x8 ;  /* 0x0000000804047836 */ /* 0x000fe40000000000 */
[----:B------:R-:W-:Y:S02]  /*04d0*/  IMAD R26, R7, 0x8, R26 ;  /* 0x00000008071a7824 */ /* 0x000fe400078e021a */
[----:B----4-:R-:W-:-:S08]  /*04e0*/  DFMA R8, R14, R16, R8 ;  /* 0x000000100e08722b */ /* 0x010fd00000000008 */
[----:B---3--:R-:W-:Y:S01]  /*04f0*/  DFMA R12, R20, R18, R8 ;  /* 0x00000012140c722b */ /* 0x008fe20000000008 */
[----:B------:R-:W-:Y:S10]  /*0500*/  @P0 BRA `(.L_x_48) ;  /* 0xfffffffc00600947 */ /* 0x000ff4000383ffff */
.L_x_47:
[----:B------:R-:W-:-:S13]  /*0510*/  ISETP.NE.AND P0, PT, R6, RZ, PT ;  /* 0x000000ff0600720c */ /* 0x000fda0003f05270 */
[----:B------:R-:W-:Y:S05]  /*0520*/  @!P0 BRA `(.L_x_46) ;  /* 0x0000000000e08947 */ /* 0x000fea0003800000 */
[----:B------:R-:W-:Y:S02]  /*0530*/  ISETP.GE.U32.AND P0, PT, R6, 0x4, PT ;  /* 0x000000040600780c */ /* 0x000fe40003f06070 */
[----:B------:R-:W-:-:S04]  /*0540*/  LOP3.LUT R4, R0, 0x3, RZ, 0xc0, !PT ;  /* 0x0000000300047812 */ /* 0x000fc800078ec0ff */
[----:B------:R-:W-:-:S07]  /*0550*/  ISETP.NE.AND P1, PT, R4, RZ, PT ;  /* 0x000000ff0400720c */ /* 0x000fce0003f25270 */
[----:B------:R-:W-:Y:S06]  /*0560*/  @!P0 BRA `(.L_x_49) ;  /* 0x00000000005c8947 */ /* 0x000fec0003800000 */
[----:B------:R-:W1:Y:S01]  /*0570*/  LDC.64 R28, c[0x0][0x380] ;  /* 0x0000e000ff1c7b82 */ /* 0x000e620000000a00 */
[----:B------:R-:W-:Y:S01]  /*0580*/  IMAD R6, R5, R0, R25 ;  /* 0x0000000005067224 */ /* 0x000fe200078e0219 */
[----:B------:R-:W-:-:S03]  /*0590*/  IADD3 R11, PT, PT, R24, R25, RZ ;  /* 0x00000019180b7210 */ /* 0x000fc60007ffe0ff */
[----:B------:R-:W-:-:S03]  /*05a0*/  IMAD R15, R6, R7, R2 ;  /* 0x00000007060f7224 */ /* 0x000fc600078e0202 */
[----:B------:R-:W2:Y:S01]  /*05b0*/  LDC.64 R8, c[0x0][0x388] ;  /* 0x0000e200ff087b82 */ /* 0x000ea20000000a00 */
[----:B-1----:R-:W-:-:S05]  /*05c0*/  IMAD.WIDE R28, R11, 0x8, R28 ;  /* 0x000000080b1c7825 */ /* 0x002fca00078e021c */
[----:B0-----:R-:W3:Y:S01]  /*05d0*/  LDG.E.64 R26, desc[UR6][R28.64] ;  /* 0x000000061c1a7981 */ /* 0x001ee2000c1e1b00 */
[----:B--2---:R-:W-:-:S05]  /*05e0*/  IMAD.WIDE R10, R15, 0x8, R8 ;  /* 0x000000080f0a7825 */ /* 0x004fca00078e0208 */
[----:B------:R-:W3:Y:S01]  /*05f0*/  LDG.E.64 R8, desc[UR6][R10.64] ;  /* 0x000000060a087981 */ /* 0x000ee2000c1e1b00 */
[----:B------:R-:W-:-:S05]  /*0600*/  IMAD.WIDE R16, R7, 0x8, R10 ;  /* 0x0000000807107825 */ /* 0x000fca00078e020a */
[----:B------:R-:W2:Y:S01]  /*0610*/  LDG.E.64 R14, desc[UR6][R16.64] ;  /* 0x00000006100e7981 */ /* 0x000ea2000c1e1b00 */
[----:B------:R-:W-:-:S03]  /*0620*/  IMAD.WIDE R20, R7, 0x8, R16 ;  /* 0x0000000807147825 */ /* 0x000fc600078e0210 */
[----:B------:R-:W2:Y:S04]  /*0630*/  LDG.E.64 R10, desc[UR6][R28.64+0x8] ;  /* 0x000008061c0a7981 */ /* 0x000ea8000c1e1b00 */
[----:B------:R-:W4:Y:S01]  /*0640*/  LDG.E.64 R18, desc[UR6][R20.64] ;  /* 0x0000000614127981 */ /* 0x000f22000c1e1b00 */
[----:B------:R-:W-:-:S03]  /*0650*/  IMAD.WIDE R22, R7, 0x8, R20 ;  /* 0x0000000807167825 */ /* 0x000fc600078e0214 */
[----:B------:R-:W4:Y:S04]  /*0660*/  LDG.E.64 R16, desc[UR6][R28.64+0x10] ;  /* 0x000010061c107981 */ /* 0x000f28000c1e1b00 */
[----:B------:R-:W5:Y:S04]  /*0670*/  LDG.E.64 R22, desc[UR6][R22.64] ;  /* 0x0000000616167981 */ /* 0x000f68000c1e1b00 */
[----:B------:R-:W5:Y:S01]  /*0680*/  LDG.E.64 R20, desc[UR6][R28.64+0x18] ;  /* 0x000018061c147981 */ /* 0x000f62000c1e1b00 */
[----:B------:R-:W-:Y:S01]  /*0690*/  VIADD R25, R25, 0x4 ;  /* 0x0000000419197836 */ /* 0x000fe20000000000 */
[----:B---3--:R-:W-:-:S08]  /*06a0*/  DFMA R8, R26, R8, R12 ;  /* 0x000000081a08722b */ /* 0x008fd0000000000c */
[----:B--2---:R-:W-:-:S08]  /*06b0*/  DFMA R8, R10, R14, R8 ;  /* 0x0000000e0a08722b */ /* 0x004fd00000000008 */
[----:B----4-:R-:W-:-:S08]  /*06c0*/  DFMA R8, R16, R18, R8 ;  /* 0x000000121008722b */ /* 0x010fd00000000008 */
[----:B-----5:R-:W-:-:S11]  /*06d0*/  DFMA R12, R20, R22, R8 ;  /* 0x00000016140c722b */ /* 0x020fd60000000008 */
.L_x_49:
[----:B------:R-:W-:Y:S05]  /*06e0*/  @!P1 BRA `(.L_x_46) ;  /* 0x0000000000709947 */ /* 0x000fea0003800000 */
[----:B------:R-:W1:Y:S01]  /*06f0*/  LDC.64 R18, c[0x0][0x380] ;  /* 0x0000e000ff127b82 */ /* 0x000e620000000a00 */
[----:B------:R-:W-:Y:S02]  /*0700*/  ISETP.NE.AND P0, PT, R4, 0x1, PT ;  /* 0x000000010400780c */ /* 0x000fe40003f05270 */
[----:B------:R-:W-:-:S04]  /*0710*/  LOP3.LUT R6, R0, 0x1, RZ, 0xc0, !PT ;  /* 0x0000000100067812 */ /* 0x000fc800078ec0ff */
[----:B------:R-:W-:Y:S01]  /*0720*/  ISETP.NE.U32.AND P1, PT, R6, 0x1, PT ;  /* 0x000000010600780c */ /* 0x000fe20003f25070 */
[----:B------:R-:W2:Y:S06]  /*0730*/  LDC.64 R22, c[0x0][0x388] ;  /* 0x0000e200ff167b82 */ /* 0x000eac0000000a00 */
[--C-:B------:R-:W-:Y:S02]  /*0740*/  @P0 IMAD R4, R5, R0, R25.reuse ;  /* 0x0000000005040224 */ /* 0x100fe400078e0219 */
[----:B------:R-:W3:Y:S01]  /*0750*/  LDC.64 R16, c[0x0][0x380] ;  /* 0x0000e000ff107b82 */ /* 0x000ee20000000a00 */
[----:B------:R-:W-:Y:S01]  /*0760*/  @P0 IMAD.IADD R11, R24, 0x1, R25 ;  /* 0x00000001180b0824 */ /* 0x000fe200078e0219 */
[----:B------:R-:W-:Y:S01]  /*0770*/  @P0 IADD3 R25, PT, PT, R25, 0x2, RZ ;  /* 0x0000000219190810 */ /* 0x000fe20007ffe0ff */
[----:B------:R-:W-:-:S05]  /*0780*/  @P0 IMAD R15, R4, R7, R2 ;  /* 0x00000007040f0224 */ /* 0x000fca00078e0202 */
[----:B------:R-:W4:Y:S01]  /*0790*/  LDC.64 R8, c[0x0][0x388] ;  /* 0x0000e200ff087b82 */ /* 0x000f220000000a00 */
[----:B-1----:R-:W-:-:S04]  /*07a0*/  @P0 IMAD.WIDE R18, R11, 0x8, R18 ;  /* 0x000000080b120825 */ /* 0x002fc800078e0212 */
[----:B--2---:R-:W-:Y:S02]  /*07b0*/  @P0 IMAD.WIDE R22, R15, 0x8, R22 ;  /* 0x000000080f160825 */ /* 0x004fe400078e0216 */
[----:B0-----:R-:W2:Y:S02]  /*07c0*/  @P0 LDG.E.64 R14, desc[UR6][R18.64] ;  /* 0x00000006120e0981 */ /* 0x001ea4000c1e1b00 */
[----:B------:R-:W-:Y:S02]  /*07d0*/  @!P1 IMAD R0, R5, R0, R25 ;  /* 0x0000000005009224 */ /* 0x000fe400078e0219 */
[----:B------:R-:W2:Y:S01]  /*07e0*/  @P0 LDG.E.64 R10, desc[UR6][R22.64] ;  /* 0x00000006160a0981 */ /* 0x000ea2000c1e1b00 */
[----:B------:R-:W-:-:S04]  /*07f0*/  @P0 IMAD.WIDE R20, R7, 0x8, R22 ;  /* 0x0000000807140825 */ /* 0x000fc800078e0216 */
[----:B------:R-:W-:Y:S02]  /*0800*/  @!P1 IMAD.IADD R25, R24, 0x1, R25 ;  /* 0x0000000118199824 */ /* 0x000fe400078e0219 */
[----:B------:R-:W-:Y:S01]  /*0810*/  @!P1 IMAD R27, R0, R7, R2 ;  /* 0x00000007001b9224 */ /* 0x000fe200078e0202 */
[----:B------:R-:W5:Y:S01]  /*0820*/  @P0 LDG.E.64 R20, desc[UR6][R20.64] ;  /* 0x0000000614140981 */ /* 0x000f62000c1e1b00 */
[----:B---3--:R-:W-:-:S03]  /*0830*/  @!P1 IMAD.WIDE R16, R25, 0x8, R16 ;  /* 0x0000000819109825 */ /* 0x008fc600078e0210 */
[----:B------:R-:W5:Y:S01]  /*0840*/  @P0 LDG.E.64 R6, desc[UR6][R18.64+0x8] ;  /* 0x0000080612060981 */ /* 0x000f62000c1e1b00 */
[----:B----4-:R-:W-:-:S03]  /*0850*/  @!P1 IMAD.WIDE R8, R27, 0x8, R8 ;  /* 0x000000081b089825 */ /* 0x010fc600078e0208 */
[----:B------:R-:W3:Y:S04]  /*0860*/  @!P1 LDG.E.64 R16, desc[UR6][R16.64] ;  /* 0x0000000610109981 */ /* 0x000ee8000c1e1b00 */
[----:B------:R-:W3:Y:S01]  /*0870*/  @!P1 LDG.E.64 R8, desc[UR6][R8.64] ;  /* 0x0000000608089981 */ /* 0x000ee2000c1e1b00 */
[----:B--2---:R-:W-:-:S08]  /*0880*/  @P0 DFMA R10, R14, R10, R12 ;  /* 0x0000000a0e0a022b */ /* 0x004fd0000000000c */
[----:B-----5:R-:W-:-:S08]  /*0890*/  @P0 DFMA R12, R6, R20, R10 ;  /* 0x00000014060c022b */ /* 0x020fd0000000000a */
[----:B---3--:R-:W-:-:S11]  /*08a0*/  @!P1 DFMA R12, R16, R8, R12 ;  /* 0x00000008100c922b */ /* 0x008fd6000000000c */
.L_x_46:
[----:B------:R-:W1:Y:S01]  /*08b0*/  LDCU UR5, c[0x0][0x3ac] ;  /* 0x00007580ff0577ac */ /* 0x000e620008000800 */
[----:B------:R-:W2:Y:S01]  /*08c0*/  LDC.64 R10, c[0x0][0x3a8] ;  /* 0x0000ea00ff0a7b82 */ /* 0x000ea20000000a00 */
[----:B------:R-:W-:Y:S01]  /*08d0*/  IMAD.MOV.U32 R6, RZ, RZ, 0x1 ;  /* 0x00000001ff067424 */ /* 0x000fe200078e00ff */
[----:B------:R-:W-:Y:S01]  /*08e0*/  FSETP.GEU.AND P1, PT, |R13|, 6.5827683646048100446e-37, PT ;  /* 0x036000000d00780b */ /* 0x000fe20003f2e200 */
[----:B------:R-:W-:Y:S01]  /*08f0*/  BSSY.RECONVERGENT B0, `(.L_x_50) ;  /* 0x0000013000007945 */ /* 0x000fe20003800200 */
[----:B-1----:R-:W2:Y:S03]  /*0900*/  MUFU.RCP64H R7, UR5 ;  /* 0x0000000500077d08 */ /* 0x002ea60008001800 */
[----:B--2---:R-:W-:-:S08]  /*0910*/  DFMA R8, R6, -R10, 1 ;  /* 0x3ff000000608742b */ /* 0x004fd0000000080a */
[----:B------:R-:W-:-:S08]  /*0920*/  DFMA R8, R8, R8, R8 ;  /* 0x000000080808722b */ /* 0x000fd00000000008 */
[----:B------:R-:W-:-:S08]  /*0930*/  DFMA R8, R6, R8, R6 ;  /* 0x000000080608722b */ /* 0x000fd00000000006 */
[----:B------:R-:W-:-:S08]  /*0940*/  DFMA R6, R8, -R10, 1 ;  /* 0x3ff000000806742b */ /* 0x000fd0000000080a */
[----:B------:R-:W-:-:S08]  /*0950*/  DFMA R6, R8, R6, R8 ;  /* 0x000000060806722b */ /* 0x000fd00000000008 */
[----:B------:R-:W-:-:S08]  /*0960*/  DMUL R8, R6, R12 ;  /* 0x0000000c06087228 */ /* 0x000fd00000000000 */
[----:B------:R-:W-:-:S08]  /*0970*/  DFMA R10, R8, -R10, R12 ;  /* 0x8000000a080a722b */ /* 0x000fd0000000000c */
[----:B------:R-:W-:-:S10]  /*0980*/  DFMA R6, R6, R10, R8 ;  /* 0x0000000a0606722b */ /* 0x000fd40000000008 */
[----:B------:R-:W-:-:S05]  /*0990*/  FFMA R0, RZ, UR5, R7 ;  /* 0x00000005ff007c23 */ /* 0x000fca0008000007 */
[----:B------:R-:W-:-:S13]  /*09a0*/  FSETP.GT.AND P0, PT, |R0|, 1.469367938527859385e-39, PT ;  /* 0x001000000000780b */ /* 0x000fda0003f04200 */
[----:B------:R-:W-:Y:S05]  /*09b0*/  @P0 BRA P1, `(.L_x_51) ;  /* 0x0000000000180947 */ /* 0x000fea0000800000 */
[----:B------:R-:W-:Y:S01]  /*09c0*/  MOV R6, R12 ;  /* 0x0000000c00067202 */ /* 0x000fe20000000f00 */
[----:B------:R-:W-:Y:S01]  /*09d0*/  IMAD.MOV.U32 R7, RZ, RZ, R13 ;  /* 0x000000ffff077224 */ /* 0x000fe200078e000d */
[----:B------:R-:W-:-:S07]  /*09e0*/  MOV R0, 0xa00 ;  /* 0x00000a0000007802 */ /* 0x000fce0000000f00 */
[----:B0-----:R-:W-:Y:S05]  /*09f0*/  CALL.REL.NOINC `($__internal_1_$__cuda_sm20_div_rn_f64_full) ;  /* 0x0000000000487944 */ /* 0x001fea0003c00000 */
[----:B------:R-:W-:Y:S01]  /*0a00*/  IMAD.MOV.U32 R6, RZ, RZ, R14 ;  /* 0x000000ffff067224 */ /* 0x000fe200078e000e */
[----:B------:R-:W-:-:S07]  /*0a10*/  MOV R7, R15 ;  /* 0x0000000f00077202 */ /* 0x000fce0000000f00 */
.L_x_51:
[----:B0-----:R-:W-:Y:S05]  /*0a20*/  BSYNC.RECONVERGENT B0 ;  /* 0x0000000000007941 */ /* 0x001fea0003800200 */
.L_x_50:
[----:B------:R-:W0:Y:S01]  /*0a30*/  LDCU.64 UR8, c[0x0][0x398] ;  /* 0x00007300ff0877ac */ /* 0x000e220008000a00 */
[----:B------:R-:W1:Y:S01]  /*0a40*/  LDC.64 R8, c[0x0][0x390] ;  /* 0x0000e400ff087b82 */ /* 0x000e620000000a00 */
[----:B0-----:R-:W-:-:S04]  /*0a50*/  IMAD R3, R5, UR8, R3 ;  /* 0x0000000805037c24 */ /* 0x001fc8000f8e0203 */
[----:B------:R-:W-:-:S04]  /*0a60*/  IMAD R3, R3, UR9, R2 ;  /* 0x0000000903037c24 */ /* 0x000fc8000f8e0202 */
[----:B-1----:R-:W-:-:S05]  /*0a70*/  IMAD.WIDE R2, R3, 0x8, R8 ;  /* 0x0000000803027825 */ /* 0x002fca00078e0208 */
[----:B------:R-:W-:Y:S01]  /*0a80*/  STG.E.64 desc[UR6][R2.64], R6 ;  /* 0x0000000602007986 */ /* 0x000fe2000c101b06 */
[----:B------:R-:W-:Y:S05]  /*0a90*/  EXIT ;  /* 0x000000000000794d */ /* 0x000fea0003800000 */
.L_x_45:
[----:B------:R-:W1:Y:S01]  /*0aa0*/  LDC.64 R8, c[0x0][0x390] ;  /* 0x0000e400ff087b82 */ /* 0x000e620000000a00 */
[----:B------:R-:W-:-:S04]  /*0ab0*/  IMAD R3, R5, R6, R3 ;  /* 0x0000000605037224 */ /* 0x000fc800078e0203 */
[----:B------:R-:W-:Y:S02]  /*0ac0*/  IMAD R7, R3, R7, R2 ;  /* 0x0000000703077224 */ /* 0x000fe400078e0202 */
[----:B------:R-:W-:Y:S02]  /*0ad0*/  IMAD.MOV.U32 R2, RZ, RZ, 0x0 ;  /* 0x00000000ff027424 */ /* 0x000fe400078e00ff */
[----:B------:R-:W-:Y:S02]  /*0ae0*/  IMAD.MOV.U32 R3, RZ, RZ, -0x100000 ;  /* 0xfff00000ff037424 */ /* 0x000fe400078e00ff */
[----:B-1----:R-:W-:-:S05]  /*0af0*/  IMAD.WIDE R8, R7, 0x8, R8 ;  /* 0x0000000807087825 */ /* 0x002fca00078e0208 */
[----:B0-----:R-:W-:Y:S01]  /*0b00*/  STG.E.64 desc[UR6][R8.64], R2 ;  /* 0x0000000208007986 */ /* 0x001fe2000c101b06 */
[----:B------:R-:W-:Y:S05]  /*0b10*/  EXIT ;  /* 0x000000000000794d */ /* 0x000fea0003800000 */
        .weak           $__internal_1_$__cuda_sm20_div_rn_f64_full
        .type           $__internal_1_$__cuda_sm20_div_rn_f64_full,@function
        .size           $__internal_1_$__cuda_sm20_div_rn_f64_full,(.L_x_67 - $__internal_1_$__cuda_sm20_div_rn_f64_full)
$__internal_1_$__cuda_sm20_div_rn_f64_full:
[----:B------:R-:W0:Y:S01]  /*0b20*/  LDC.64 R10, c[0x0][0x3a8] ;  /* 0x0000ea00ff0a7b82 */ /* 0x000e220000000a00 */
[----:B------:R-:W-:Y:S01]  /*0b30*/  IMAD.MOV.U32 R16, RZ, RZ, 0x1 ;  /* 0x00000001ff107424 */ /* 0x000fe200078e00ff */
[C---:B------:R-:W-:Y:S01]  /*0b40*/  FSETP.GEU.AND P2, PT, |R7|.reuse, 1.469367938527859385e-39, PT ;  /* 0x001000000700780b */ /* 0x040fe20003f4e200 */
[----:B------:R-:W-:Y:S01]  /*0b50*/  IMAD.MOV.U32 R23, RZ, RZ, 0x1ca00000 ;  /* 0x1ca00000ff177424 */ /* 0x000fe200078e00ff */
[----:B------:R-:W-:Y:S01]  /*0b60*/  LOP3.LUT R15, R7, 0x7ff00000, RZ, 0xc0, !PT ;  /* 0x7ff00000070f7812 */ /* 0x000fe200078ec0ff */
[----:B------:R-:W-:Y:S04]  /*0b70*/  BSSY.RECONVERGENT B1, `(.L_x_52) ;  /* 0x0000050000017945 */ /* 0x000fe80003800200 */
[----:B------:R-:W-:Y:S01]  /*0b80*/  IMAD.MOV.U32 R22, RZ, RZ, R15 ;  /* 0x000000ffff167224 */ /* 0x000fe200078e000f */
[----:B0-----:R-:W-:-:S02]  /*0b90*/  FSETP.GEU.AND P0, PT, |R11|, 1.469367938527859385e-39, PT ;  /* 0x001000000b00780b */ /* 0x001fc40003f0e200 */
[C---:B------:R-:W-:Y:S02]  /*0ba0*/  LOP3.LUT R8, R11.reuse, 0x800fffff, RZ, 0xc0, !PT ;  /* 0x800fffff0b087812 */ /* 0x040fe400078ec0ff */
[----:B------:R-:W-:Y:S02]  /*0bb0*/  LOP3.LUT R4, R11, 0x7ff00000, RZ, 0xc0, !PT ;  /* 0x7ff000000b047812 */ /* 0x000fe400078ec0ff */
[----:B------:R-:W-:Y:S02]  /*0bc0*/  LOP3.LUT R9, R8, 0x3ff00000, RZ, 0xfc, !PT ;  /* 0x3ff0000008097812 */ /* 0x000fe400078efcff */
[----:B------:R-:W-:Y:S02]  /*0bd0*/  MOV R8, R10 ;  /* 0x0000000a00087202 */ /* 0x000fe40000000f00 */
[-C--:B------:R-:W-:Y:S02]  /*0be0*/  ISETP.GE.U32.AND P1, PT, R15, R4.reuse, PT ;  /* 0x000000040f00720c */ /* 0x080fe40003f26070 */
[----:B------:R-:W-:Y:S01]  /*0bf0*/  MOV R25, R4 ;  /* 0x0000000400197202 */ /* 0x000fe20000000f00 */
[----:B------:R-:W0:Y:S01]  /*0c00*/  @!P0 LDC.64 R12, c[0x0][0x3a8] ;  /* 0x0000ea00ff0c8b82 */ /* 0x000e220000000a00 */
[----:B------:R-:W-:-:S04]  /*0c10*/  SEL R23, R23, 0x63400000, !P1 ;  /* 0x6340000017177807 */ /* 0x000fc80004800000 */
[----:B------:R-:W-:-:S04]  /*0c20*/  @!P2 LOP3.LUT R20, R23, 0x80000000, R7, 0xf8, !PT ;  /* 0x800000001714a812 */ /* 0x000fc800078ef807 */
[----:B------:R-:W-:Y:S01]  /*0c30*/  @!P2 LOP3.LUT R21, R20, 0x100000, RZ, 0xfc, !PT ;  /* 0x001000001415a812 */ /* 0x000fe200078efcff */
[----:B------:R-:W-:Y:S01]  /*0c40*/  @!P2 IMAD.MOV.U32 R20, RZ, RZ, RZ ;  /* 0x000000ffff14a224 */ /* 0x000fe200078e00ff */
[----:B0-----:R-:W-:-:S06]  /*0c50*/  @!P0 DMUL R8, R12, 8.98846567431157953865e+307 ;  /* 0x7fe000000c088828 */ /* 0x001fcc0000000000 */
[----:B------:R-:W0:Y:S04]  /*0c60*/  MUFU.RCP64H R17, R9 ;  /* 0x0000000900117308 */ /* 0x000e280000001800 */
[----:B------:R-:W-:-:S05]  /*0c70*/  @!P0 LOP3.LUT R25, R9, 0x7ff00000, RZ, 0xc0, !PT ;  /* 0x7ff0000009198812 */ /* 0x000fca00078ec0ff */
[----:B------:R-:W-:Y:S01]  /*0c80*/  VIADD R24, R25, 0xffffffff ;  /* 0xffffffff19187836 */ /* 0x000fe20000000000 */
[----:B0-----:R-:W-:-:S08]  /*0c90*/  DFMA R12, R16, -R8, 1 ;  /* 0x3ff00000100c742b */ /* 0x001fd00000000808 */
[----:B------:R-:W-:-:S08]  /*0ca0*/  DFMA R12, R12, R12, R12 ;  /* 0x0000000c0c0c722b */ /* 0x000fd0000000000c */
[----:B------:R-:W-:Y:S01]  /*0cb0*/  DFMA R16, R16, R12, R16 ;  /* 0x0000000c1010722b */ /* 0x000fe20000000010 */
[----:B------:R-:W-:Y:S02]  /*0cc0*/  LOP3.LUT R13, R23, 0x800fffff, R7, 0xf8, !PT ;  /* 0x800fffff170d7812 */ /* 0x000fe400078ef807 */
[----:B------:R-:W-:-:S05]  /*0cd0*/  MOV R12, R6 ;  /* 0x00000006000c7202 */ /* 0x000fca0000000f00 */
[----:B------:R-:W-:Y:S02]  /*0ce0*/  DFMA R18, R16, -R8, 1 ;  /* 0x3ff000001012742b */ /* 0x000fe40000000808 */
[----:B------:R-:W-:-:S06]  /*0cf0*/  @!P2 DFMA R12, R12, 2, -R20 ;  /* 0x400000000c0ca82b */ /* 0x000fcc0000000814 */
[----:B------:R-:W-:-:S04]  /*0d00*/  DFMA R16, R16, R18, R16 ;  /* 0x000000121010722b */ /* 0x000fc80000000010 */
[----:B------:R-:W-:-:S04]  /*0d10*/  @!P2 LOP3.LUT R22, R13, 0x7ff00000, RZ, 0xc0, !PT ;  /* 0x7ff000000d16a812 */ /* 0x000fc800078ec0ff */
[----:B------:R-:W-:Y:S01]  /*0d20*/  DMUL R18, R16, R12 ;  /* 0x0000000c10127228 */ /* 0x000fe20000000000 */
[----:B------:R-:W-:-:S05]  /*0d30*/  VIADD R14, R22, 0xffffffff ;  /* 0xffffffff160e7836 */ /* 0x000fca0000000000 */
[----:B------:R-:W-:Y:S02]  /*0d40*/  ISETP.GT.U32.AND P0, PT, R14, 0x7feffffe, PT ;  /* 0x7feffffe0e00780c */ /* 0x000fe40003f04070 */
[----:B------:R-:W-:Y:S02]  /*0d50*/  DFMA R20, R18, -R8, R12 ;  /* 0x800000081214722b */ /* 0x000fe4000000000c */
[----:B------:R-:W-:-:S06]  /*0d60*/  ISETP.GT.U32.OR P0, PT, R24, 0x7feffffe, P0 ;  /* 0x7feffffe1800780c */ /* 0x000fcc0000704470 */
[----:B------:R-:W-:-:S07]  /*0d70*/  DFMA R20, R16, R20, R18 ;  /* 0x000000141014722b */ /* 0x000fce0000000012 */
[----:B------:R-:W-:Y:S05]  /*0d80*/  @P0 BRA `(.L_x_53) ;  /* 0x0000000000600947 */ /* 0x000fea0003800000 */
[----:B------:R-:W-:Y:S01]  /*0d90*/  VIADDMNMX R4, R15, -R4, 0xb9600000, !PT ;  /* 0xb96000000f047446 */ /* 0x000fe20007800904 */
[----:B------:R-:W-:-:S03]  /*0da0*/  IMAD.MOV.U32 R6, RZ, RZ, RZ ;  /* 0x000000ffff067224 */ /* 0x000fc600078e00ff */
[----:B------:R-:W-:-:S04]  /*0db0*/  VIMNMX R4, PT, PT, R4, 0x46a00000, PT ;  /* 0x46a0000004047848 */ /* 0x000fc80003fe0100 */
[----:B------:R-:W-:-:S05]  /*0dc0*/  IADD3 R4, PT, PT, -R23, R4, RZ ;  /* 0x0000000417047210 */ /* 0x000fca0007ffe1ff */
[----:B------:R-:W-:-:S06]  /*0dd0*/  VIADD R7, R4, 0x7fe00000 ;  /* 0x7fe0000004077836 */ /* 0x000fcc0000000000 */
[----:B------:R-:W-:-:S10]  /*0de0*/  DMUL R14, R20, R6 ;  /* 0x00000006140e7228 */ /* 0x000fd40000000000 */
[----:B------:R-:W-:-:S13]  /*0df0*/  FSETP.GTU.AND P0, PT, |R15|, 1.469367938527859385e-39, PT ;  /* 0x001000000f00780b */ /* 0x000fda0003f0c200 */
[----:B------:R-:W-:Y:S05]  /*0e00*/  @P0 BRA `(.L_x_54) ;  /* 0x0000000000980947 */ /* 0x000fea0003800000 */
[----:B------:R-:W-:Y:S01]  /*0e10*/  DFMA R8, R20, -R8, R12 ;  /* 0x800000081408722b */ /* 0x000fe2000000000c */
[----:B------:R-:W-:-:S09]  /*0e20*/  MOV R6, RZ ;  /* 0x000000ff00067202 */ /* 0x000fd20000000f00 */
        /* <DEDUP_REMOVED lines=14> */
.L_x_53:
[----:B------:R-:W-:-:S14]  /*0f10*/  DSETP.NAN.AND P0, PT, R6, R6, PT ;  /* 0x000000060600722a */ /* 0x000fdc0003f08000 */
[----:B------:R-:W-:Y:S05]  /*0f20*/  @P0 BRA `(.L_x_55) ;  /* 0x0000000000480947 */ /* 0x000fea0003800000 */
[----:B------:R-:W0:Y:S02]  /*0f30*/  LDC.64 R8, c[0x0][0x3a8] ;  /* 0x0000ea00ff087b82 */ /* 0x000e240000000a00 */
[----:B0-----:R-:W-:-:S14]  /*0f40*/  DSETP.NAN.AND P0, PT, R8, R8, PT ;  /* 0x000000080800722a */ /* 0x001fdc0003f08000 */
[----:B------:R-:W-:Y:S05]  /*0f50*/  @P0 BRA `(.L_x_56) ;  /* 0x0000000000300947 */ /* 0x000fea0003800000 */
[----:B------:R-:W-:Y:S01]  /*0f60*/  ISETP.NE.AND P0, PT, R22, R25, PT ;  /* 0x000000191600720c */ /* 0x000fe20003f05270 */
[----:B------:R-:W-:Y:S01]  /*0f70*/  IMAD.MOV.U32 R15, RZ, RZ, -0x80000 ;  /* 0xfff80000ff0f7424 */ /* 0x000fe200078e00ff */
[----:B------:R-:W-:-:S11]  /*0f80*/  MOV R14, 0x0 ;  /* 0x00000000000e7802 */ /* 0x000fd60000000f00 */
        /* <DEDUP_REMOVED lines=9> */
.L_x_56:
[----:B------:R-:W-:Y:S01]  /*1020*/  LOP3.LUT R15, R11, 0x80000, RZ, 0xfc, !PT ;  /* 0x000800000b0f7812 */ /* 0x000fe200078efcff */
[----:B------:R-:W-:Y:S01]  /*1030*/  IMAD.MOV.U32 R14, RZ, RZ, R10 ;  /* 0x000000ffff0e7224 */ /* 0x000fe200078e000a */
[----:B------:R-:W-:Y:S06]  /*1040*/  BRA `(.L_x_54) ;  /* 0x0000000000087947 */ /* 0x000fec0003800000 */
.L_x_55:
[----:B------:R-:W-:Y:S02]  /*1050*/  LOP3.LUT R15, R7, 0x80000, RZ, 0xfc, !PT ;  /* 0x00080000070f7812 */ /* 0x000fe400078efcff */
[----:B------:R-:W-:-:S07]  /*1060*/  MOV R14, R6 ;  /* 0x00000006000e7202 */ /* 0x000fce0000000f00 */
.L_x_54:
[----:B------:R-:W-:Y:S05]  /*1070*/  BSYNC.RECONVERGENT B1 ;  /* 0x0000000000017941 */ /* 0x000fea0003800200 */
.L_x_52:
[----:B------:R-:W-:Y:S02]  /*1080*/  HFMA2 R7, -RZ, RZ, 0, 0 ;  /* 0x00000000ff077431 */ /* 0x000fe400000001ff */
[----:B------:R-:W-:-:S04]  /*1090*/  IMAD.MOV.U32 R6, RZ, RZ, R0 ;  /* 0x000000ffff067224 */ /* 0x000fc800078e0000 */
[----:B------:R-:W-:Y:S05]  /*10a0*/  RET.REL.NODEC R6 `(_Z22primeira_multiplicacaoPdS_S_iiidi) ;  /* 0xffffffec06d47950 */ /* 0x000fea0003c3ffff */
.L_x_57:
        /* <DEDUP_REMOVED lines=13> */
.L_x_67:


//--------------------- .text._Z8transporPdS_iii  --------------------------
	.section	.text._Z8transporPdS_iii,"ax",@progbits
	.align	128
        .global         _Z8transporPdS_iii
        .type           _Z8transporPdS_iii,@function
        .size           _Z8transporPdS_iii,(.L_x_71 - _Z8transporPdS_iii)
        .other          _Z8transporPdS_iii,@"STO_CUDA_ENTRY STV_DEFAULT"
_Z8transporPdS_iii:
.text._Z8transporPdS_iii:
[----:B------:R-:W-:Y:S01]  /*0000*/  LDC R1, c[0x0][0x37c] ;  /* 0x0000df00ff017b82 */ /* 0x000fe20000000800 */
[----:B------:R-:W0:Y:S01]  /*0010*/  S2R R7, SR_TID.Y ;  /* 0x0000000000077919 */ /* 0x000e220000002200 */
[----:B------:R-:W1:Y:S01]  /*0020*/  LDCU UR4, c[0x0][0x360] ;  /* 0x00006c00ff0477ac */ /* 0x000e620008000800 */
[----:B------:R-:W0:Y:S01]  /*0030*/  S2R R2, SR_CTAID.Y ;  /* 0x0000000000027919 */ /* 0x000e220000002600 */
[----:B------:R-:W0:Y:S01]  /*0040*/  LDCU UR5, c[0x0][0x364] ;  /* 0x00006c80ff0577ac */ /* 0x000e220008000800 */
[----:B------:R-:W1:Y:S01]  /*0050*/  S2R R0, SR_TID.X ;  /* 0x0000000000007919 */ /* 0x000e620000002100 */
[----:B------:R-:W2:Y:S01]  /*0060*/  LDCU.64 UR8, c[0x0][0x390] ;  /* 0x00007200ff0877ac */ /* 0x000ea20008000a00 */
[----:B------:R-:W1:Y:S01]  /*0070*/  S2R R3, SR_CTAID.X ;  /* 0x0000000000037919 */ /* 0x000e620000002500 */
[----:B------:R-:W3:Y:S01]  /*0080*/  LDCU UR6, c[0x0][0x368] ;  /* 0x00006d00ff0677ac */ /* 0x000ee20008000800 */
[----:B------:R-:W3:Y:S01]  /*0090*/  S2R R9, SR_TID.Z ;  /* 0x0000000000097919 */ /* 0x000ee20000002300 */
[----:B------:R-:W4:Y:S01]  /*00a0*/  LDCU UR7, c[0x0][0x398] ;  /* 0x00007300ff0777ac */ /* 0x000f220008000800 */
[----:B------:R-:W3:Y:S01]  /*00b0*/  S2R R4, SR_CTAID.Z ;  /* 0x0000000000047919 */ /* 0x000ee20000002700 */
[----:B0-----:R-:W-:-:S05]  /*00c0*/  IMAD R7, R2, UR5, R7 ;  /* 0x0000000502077c24 */ /* 0x001fca000f8e0207 */
[----:B--2---:R-:W-:Y:S02]  /*00d0*/  ISETP.GE.AND P0, PT, R7, UR8, PT ;  /* 0x0000000807007c0c */ /* 0x004fe4000bf06270 */
[----:B-1----:R-:W-:-:S04]  /*00e0*/  IADD3 R0, PT, PT, R3, UR4, R0 ;  /* 0x0000000403007c10 */ /* 0x002fc8000fffe000 */
[----:B----4-:R-:W-:Y:S01]  /*00f0*/  ISETP.GE.OR P0, PT, R0, UR7, P0 ;  /* 0x0000000700007c0c */ /* 0x010fe20008706670 */
[----:B---3--:R-:W-:-:S05]  /*0100*/  IMAD R9, R4, UR6, R9 ;  /* 0x0000000604097c24 */ /* 0x008fca000f8e0209 */
[----:B------:R-:W-:-:S13]  /*0110*/  ISETP.GE.OR P0, PT, R9, UR9, P0 ;  /* 0x0000000909007c0c */ /* 0x000fda0008706670 */
[----:B------:R-:W-:Y:S05]  /*0120*/  @P0 EXIT ;  /* 0x000000000000094d */ /* 0x000fea0003800000 */
[----:B------:R-:W0:Y:S01]  /*0130*/  LDC.64 R2, c[0x0][0x380] ;  /* 0x0000e000ff027b82 */ /* 0x000e220000000a00 */
[----:B------:R-:W1:Y:S01]  /*0140*/  LDCU.64 UR4, c[0x0][0x358] ;  /* 0x00006b00ff0477ac */ /* 0x000e620008000a00 */
[----:B------:R-:W-:-:S04]  /*0150*/  IMAD R4, R0, UR8, R7 ;  /* 0x0000000800047c24 */ /* 0x000fc8000f8e0207 */
[----:B------:R-:W-:-:S04]  /*0160*/  IMAD R5, R4, UR9, R9 ;  /* 0x0000000904057c24 */ /* 0x000fc8000f8e0209 */
[----:B0-----:R-:W-:Y:S02]  /*0170*/  IMAD.WIDE R2, R5, 0x8, R2 ;  /* 0x0000000805027825 */ /* 0x001fe400078e0202 */
[----:B------:R-:W0:Y:S04]  /*0180*/  LDC.64 R4, c[0x0][0x388] ;  /* 0x0000e200ff047b82 */ /* 0x000e280000000a00 */
[----:B-1----:R-:W2:Y:S01]  /*0190*/  LDG.E.64 R2, desc[UR4][R2.64] ;  /* 0x0000000402027981 */ /* 0x002ea2000c1e1b00 */
[----:B------:R-:W-:-:S04]  /*01a0*/  IMAD R0, R0, UR9, R9 ;  /* 0x0000000900007c24 */ /* 0x000fc8000f8e0209 */
[----:B------:R-:W-:-:S04]  /*01b0*/  IMAD R7, R0, UR8, R7 ;  /* 0x0000000800077c24 */ /* 0x000fc8000f8e0207 */
[----:B0-----:R-:W-:-:S05]  /*01c0*/  IMAD.WIDE R4, R7, 0x8, R4 ;  /* 0x0000000807047825 */ /* 0x001fca00078e0204 */
[----:B--2---:R-:W-:Y:S01]  /*01d0*/  STG.E.64 desc[UR4][R4.64], R2 ;  /* 0x0000000204007986 */ /* 0x004fe2000c101b04 */
[----:B------:R-:W-:Y:S05]  /*01e0*/  EXIT ;  /* 0x000000000000794d */ /* 0x000fea0003800000 */
.L_x_58:
        /* <DEDUP_REMOVED lines=9> */
.L_x_71:


//--------------------- .text._Z20transformacao_linearPdS_S_iiii --------------------------
	.section	.text._Z20transformacao_linearPdS_S_iiii,"ax",@progbits
	.align	128
        .global         _Z20transformacao_linearPdS_S_iiii
        .type           _Z20transformacao_linearPdS_S_iiii,@function
        .size           _Z20transformacao_linearPdS_S_iiii,(.L_x_72 - _Z20transformacao_linearPdS_S_iiii)
        .other          _Z20transformacao_linearPdS_S_iiii,@"STO_CUDA_ENTRY STV_DEFAULT"
_Z20transformacao_linearPdS_S_iiii:
.text._Z20transformacao_linearPdS_S_iiii:
        /* <DEDUP_REMOVED lines=9> */
[----:B------:R-:W3:Y:S01]  /*0090*/  S2R R4, SR_TID.Z ;  /* 0x0000000000047919 */ /* 0x000ee20000002300 */
[----:B------:R-:W4:Y:S01]  /*00a0*/  LDCU.64 UR14, c[0x0][0x3a0] ;  /* 0x00007400ff0e77ac */ /* 0x000f220008000a00 */
[----:B------:R-:W3:Y:S01]  /*00b0*/  S2R R7, SR_CTAID.Z ;  /* 0x0000000000077919 */ /* 0x000ee20000002700 */
[----:B0-----:R-:W-:-:S05]  /*00c0*/  IMAD R0, R5, UR5, R0 ;  /* 0x0000000505007c24 */ /* 0x001fca000f8e0200 */
[----:B--2---:R-:W-:Y:S01]  /*00d0*/  ISETP.GE.AND P0, PT, R0, UR11, PT ;  /* 0x0000000b00007c0c */ /* 0x004fe2000bf06270 */
[----:B-1----:R-:W-:-:S05]  /*00e0*/  IMAD R3, R2, UR4, R3 ;  /* 0x0000000402037c24 */ /* 0x002fca000f8e0203 */
[----:B----4-:R-:W-:Y:S01]  /*00f0*/  ISETP.GE.OR P0, PT, R3, UR15, P0 ;  /* 0x0000000f03007c0c */ /* 0x010fe20008706670 */
[----:B---3--:R-:W-:-:S05]  /*0100*/  IMAD R2, R7, UR6, R4 ;  /* 0x0000000607027c24 */ /* 0x008fca000f8e0204 */
[----:B------:R-:W-:-:S13]  /*0110*/  ISETP.GE.OR P0, PT, R2, UR14, P0 ;  /* 0x0000000e02007c0c */ /* 0x000fda0008706670 */
[----:B------:R-:W-:Y:S05]  /*0120*/  @P0 EXIT ;  /* 0x000000000000094d */ /* 0x000fea0003800000 */
[----:B------:R-:W0:Y:S01]  /*0130*/  LDCU UR7, c[0x0][0x39c] ;  /* 0x00007380ff0777ac */ /* 0x000e220008000800 */
[----:B------:R-:W-:Y:S01]  /*0140*/  CS2R R22, SRZ ;  /* 0x0000000000167805 */ /* 0x000fe2000001ff00 */
[----:B------:R-:W1:Y:S01]  /*0150*/  LDCU.64 UR12, c[0x0][0x358] ;  /* 0x00006b00ff0c77ac */ /* 0x000e620008000a00 */
[----:B0-----:R-:W-:-:S09]  /*0160*/  UISETP.GE.AND UP0, UPT, UR7, 0x1, UPT ;  /* 0x000000010700788c */ /* 0x001fd2000bf06270 */
[----:B-1----:R-:W-:Y:S05]  /*0170*/  BRA.U !UP0, `(.L_x_59) ;  /* 0x0000000908a87547 */ /* 0x002fea000b800000 */
[----:B------:R-:W-:Y:S01]  /*0180*/  UISETP.GE.U32.AND UP1, UPT, UR7, 0x10, UPT ;  /* 0x000000100700788c */ /* 0x000fe2000bf26070 */
[----:B------:R-:W-:Y:S01]  /*0190*/  IMAD R5, R3, UR14, R2 ;  /* 0x0000000e03057c24 */ /* 0x000fe2000f8e0202 */
[----:B------:R-:W-:Y:S02]  /*01a0*/  ULOP3.LUT UR10, UR7, 0xf, URZ, 0xc0, !UPT ;  /* 0x0000000f070a7892 */ /* 0x000fe4000f8ec0ff */
[----:B------:R-:W-:Y:S01]  /*01b0*/  IMAD R4, R0, UR7, RZ ;  /* 0x0000000700047c24 */ /* 0x000fe2000f8e02ff */
[----:B------:R-:W-:Y:S01]  /*01c0*/  CS2R R22, SRZ ;  /* 0x0000000000167805 */ /* 0x000fe2000001ff00 */
[----:B------:R-:W-:Y:S01]  /*01d0*/  IMAD R5, R5, UR7, RZ ;  /* 0x0000000705057c24 */ /* 0x000fe2000f8e02ff */
[----:B------:R-:W-:Y:S01]  /*01e0*/  UISETP.NE.AND UP0, UPT, UR10, URZ, UPT ;  /* 0x000000ff0a00728c */ /* 0x000fe2000bf05270 */
[----:B------:R-:W-:Y:S01]  /*01f0*/  UMOV UR4, URZ ;  /* 0x000000ff00047c82 */ /* 0x000fe20008000000 */
[----:B------:R-:W-:Y:S09]  /*0200*/  BRA.U !UP1, `(.L_x_60) ;  /* 0x0000000509187547 */ /* 0x000ff2000b800000 */
[----:B------:R-:W0:Y:S01]  /*0210*/  LDC.64 R6, c[0x0][0x388] ;  /* 0x0000e200ff067b82 */ /* 0x000e220000000a00 */
[----:B------:R-:W1:Y:S01]  /*0220*/  LDCU.64 UR8, c[0x0][0x380] ;  /* 0x00007000ff0877ac */ /* 0x000e620008000a00 */
[----:B------:R-:W-:Y:S01]  /*0230*/  IMAD.MOV.U32 R28, RZ, RZ, R5 ;  /* 0x000000ffff1c7224 */ /* 0x000fe200078e0005 */
[----:B------:R-:W-:Y:S01]  /*0240*/  CS2R R22, SRZ ;  /* 0x0000000000167805 */ /* 0x000fe2000001ff00 */
[----:B------:R-:W-:Y:S02]  /*0250*/  ULOP3.LUT UR4, UR7, 0x7ffffff0, URZ, 0xc0, !UPT ;  /* 0x7ffffff007047892 */ /* 0x000fe4000f8ec0ff */
[----:B-1----:R-:W-:Y:S02]  /*0260*/  UIADD3 UR5, UP1, UPT, UR8, 0x40, URZ ;  /* 0x0000004008057890 */ /* 0x002fe4000ff3e0ff */
[----:B------:R-:W-:Y:S02]  /*0270*/  UIADD3 UR8, UPT, UPT, -UR4, URZ, URZ ;  /* 0x000000ff04087290 */ /* 0x000fe4000fffe1ff */
[----:B------:R-:W-:Y:S01]  /*0280*/  UIADD3.X UR6, UPT, UPT, URZ, UR9, URZ, UP1, !UPT ;  /* 0x00000009ff067290 */ /* 0x000fe20008ffe4ff */
[----:B0-----:R-:W-:-:S03]  /*0290*/  IMAD.WIDE.U32 R6, R4, 0x8, R6 ;  /* 0x0000000804067825 */ /* 0x001fc600078e0006 */
[----:B------:R-:W-:-:S04]  /*02a0*/  IADD3 R10, P0, PT, R6, 0x40, RZ ;  /* 0x00000040060a7810 */ /* 0x000fc80007f1e0ff */
[----:B------:R-:W-:-:S09]  /*02b0*/  IADD3.X R11, PT, PT, RZ, R7, RZ, P0, !PT ;  /* 0x00000007ff0b7210 */ /* 0x000fd200007fe4ff */
.L_x_61:
[----:B------:R-:W-:Y:S01]  /*02c0*/  MOV R26, UR5 ;  /* 0x00000005001a7c02 */ /* 0x000fe20008000f00 */
[----:B------:R-:W-:Y:S01]  /*02d0*/  IMAD.U32 R27, RZ, RZ, UR6 ;  /* 0x00000006ff1b7e24 */ /* 0x000fe2000f8e00ff */
[----:B------:R-:W-:Y:S01]  /*02e0*/  MOV R6, R10 ;  /* 0x0000000a00067202 */ /* 0x000fe20000000f00 */
[----:B------:R-:W-:Y:S02]  /*02f0*/  IMAD.MOV.U32 R7, RZ, RZ, R11 ;  /* 0x000000ffff077224 */ /* 0x000fe400078e000b */
[----:B------:R-:W-:-:S03]  /*0300*/  IMAD.WIDE R26, R28, 0x8, R26 ;  /* 0x000000081c1a7825 */ /* 0x000fc600078e021a */
[----:B------:R-:W2:Y:S04]  /*0310*/  LDG.E.64 R16, desc[UR12][R6.64+-0x40] ;  /* 0xffffc00c06107981 */ /* 0x000ea8000c1e1b00 */
[----:B------:R-:W2:Y:S04]  /*0320*/  LDG.E.64 R8, desc[UR12][R26.64+-0x40] ;  /* 0xffffc00c1a087981 */ /* 0x000ea8000c1e1b00 */
[----:B------:R-:W3:Y:S04]  /*0330*/  LDG.E.64 R14, desc[UR12][R6.64+-0x38] ;  /* 0xffffc80c060e7981 */ /* 0x000ee8000c1e1b00 */
[----:B------:R-:W3:Y:S04]  /*0340*/  LDG.E.64 R12, desc[UR12][R26.64+-0x38] ;  /* 0xffffc80c1a0c7981 */ /* 0x000ee8000c1e1b00 */
[----:B------:R-:W4:Y:S04]  /*0350*/  LDG.E.64 R20, desc[UR12][R6.64+-0x30] ;  /* 0xffffd00c06147981 */ /* 0x000f28000c1e1b00 */
[----:B------:R-:W4:Y:S04]  /*0360*/  LDG.E.64 R10, desc[UR12][R26.64+-0x30] ;  /* 0xffffd00c1a0a7981 */ /* 0x000f28000c1e1b00 */
[----:B------:R-:W5:Y:S04]  /*0370*/  LDG.E.64 R18, desc[UR12][R6.64+-0x28] ;  /* 0xffffd80c06127981 */ /* 0x000f68000c1e1b00 */
[----:B------:R-:W5:Y:S01]  /*0380*/  LDG.E.64 R24, desc[UR12][R6.64+0x38] ;  /* 0x0000380c06187981 */ /* 0x000f62000c1e1b00 */
[----:B--2---:R-:W-:-:S03]  /*0390*/  DFMA R16, R8, R16, R22 ;  /* 0x000000100810722b */ /* 0x004fc60000000016 */
[----:B------:R-:W5:Y:S04]  /*03a0*/  LDG.E.64 R8, desc[UR12][R26.64+-0x28] ;  /* 0xffffd80c1a087981 */ /* 0x000f68000c1e1b00 */
[----:B------:R-:W2:Y:S01]  /*03b0*/  LDG.E.64 R22, desc[UR12][R26.64+0x38] ;  /* 0x0000380c1a167981 */ /* 0x000ea2000c1e1b00 */
[----:B---3--:R-:W-:-:S03]  /*03c0*/  DFMA R14, R12, R14, R16 ;  /* 0x0000000e0c0e722b */ /* 0x008fc60000000010 */
[----:B------:R-:W3:Y:S04]  /*03d0*/  LDG.E.64 R16, desc[UR12][R6.64+-0x20] ;  /* 0xffffe00c06107981 */ /* 0x000ee8000c1e1b00 */
[----:B------:R-:W3:Y:S01]  /*03e0*/  LDG.E.64 R12, desc[UR12][R26.64+-0x20] ;  /* 0xffffe00c1a0c7981 */ /* 0x000ee2000c1e1b00 */
[----:B----4-:R-:W-:-:S03]  /*03f0*/  DFMA R20, R10, R20, R14 ;  /* 0x000000140a14722b */ /* 0x010fc6000000000e */
[----:B------:R-:W4:Y:S04]  /*0400*/  LDG.E.64 R14, desc[UR12][R6.64+-0x18] ;  /* 0xffffe80c060e7981 */ /* 0x000f28000c1e1b00 */
[----:B------:R-:W4:Y:S01]  /*0410*/  LDG.E.64 R10, desc[UR12][R26.64+-0x18] ;  /* 0xffffe80c1a0a7981 */ /* 0x000f22000c1e1b00 */
[----:B-----5:R-:W-:-:S03]  /*0420*/  DFMA R18, R8, R18, R20 ;  /* 0x000000120812722b */ /* 0x020fc60000000014 */
[----:B------:R-:W5:Y:S04]  /*0430*/  LDG.E.64 R20, desc[UR12][R6.64+-0x10] ;  /* 0xfffff00c06147981 */ /* 0x000f68000c1e1b00 */
[----:B------:R-:W5:Y:S01]  /*0440*/  LDG.E.64 R8, desc[UR12][R26.64+-0x10] ;  /* 0xfffff00c1a087981 */ /* 0x000f62000c1e1b00 */
        /* <DEDUP_REMOVED lines=24> */
[----:B------:R-:W-:-:S04]  /*05d0*/  UIADD3 UR8, UPT, UPT, UR8, 0x10, URZ ;  /* 0x0000001008087890 */ /* 0x000fc8000fffe0ff */
[----:B------:R-:W-:Y:S01]  /*05e0*/  UISETP.NE.AND UP1, UPT, UR8, URZ, UPT ;  /* 0x000000ff0800728c */ /* 0x000fe2000bf25270 */
[----:B------:R-:W-:Y:S01]  /*05f0*/  VIADD R28, R28, 0x10 ;  /* 0x000000101c1c7836 */ /* 0x000fe20000000000 */
[----:B-----5:R-:W-:-:S08]  /*0600*/  DFMA R8, R10, R8, R16 ;  /* 0x000000080a08722b */ /* 0x020fd00000000010 */
[----:B---3--:R-:W-:Y:S01]  /*0610*/  DFMA R8, R14, R12, R8 ;  /* 0x0000000c0e08722b */ /* 0x008fe20000000008 */
[----:B------:R-:W-:-:S07]  /*0620*/  IADD3 R10, P0, PT, R6, 0x80, RZ ;  /* 0x00000080060a7810 */ /* 0x000fce0007f1e0ff */
[----:B----4-:R-:W-:Y:S01]  /*0630*/  DFMA R8, R20, R18, R8 ;  /* 0x000000121408722b */ /* 0x010fe20000000008 */
[----:B------:R-:W-:-:S07]  /*0640*/  IADD3.X R11, PT, PT, RZ, R7, RZ, P0, !PT ;  /* 0x00000007ff0b7210 */ /* 0x000fce00007fe4ff */
[----:B--2---:R-:W-:Y:S01]  /*0650*/  DFMA R22, R22, R24, R8 ;  /* 0x000000181616722b */ /* 0x004fe20000000008 */
[----:B------:R-:W-:Y:S10]  /*0660*/  BRA.U UP1, `(.L_x_61) ;  /* 0xfffffffd01147547 */ /* 0x000ff4000b83ffff */
.L_x_60:
[----:B------:R-:W-:Y:S05]  /*0670*/  BRA.U !UP0, `(.L_x_59) ;  /* 0x0000000508687547 */ /* 0x000fea000b800000 */
[----:B------:R-:W-:Y:S02]  /*0680*/  UISETP.GE.U32.AND UP0, UPT, UR10, 0x8, UPT ;  /* 0x000000080a00788c */ /* 0x000fe4000bf06070 */
[----:B------:R-:W-:-:S04]  /*0690*/  ULOP3.LUT UR6, UR7, 0x7, URZ, 0xc0, !UPT ;  /* 0x0000000707067892 */ /* 0x000fc8000f8ec0ff */
[----:B------:R-:W-:-:S03]  /*06a0*/  UISETP.NE.AND UP1, UPT, UR6, URZ, UPT ;  /* 0x000000ff0600728c */ /* 0x000fc6000bf25270 */
[----:B------:R-:W-:Y:S08]  /*06b0*/  BRA.U !UP0, `(.L_x_62) ;  /* 0x0000000108907547 */ /* 0x000ff0000b800000 */
[----:B------:R-:W0:Y:S01]  /*06c0*/  LDC.64 R12, c[0x0][0x388] ;  /* 0x0000e200ff0c7b82 */ /* 0x000e220000000a00 */
[----:B------:R-:W-:Y:S01]  /*06d0*/  IADD3 R7, PT, PT, R5, UR4, RZ ;  /* 0x0000000405077c10 */ /* 0x000fe2000fffe0ff */
[----:B------:R-:W-:Y:S01]  /*06e0*/  VIADD R11, R4, UR4 ;  /* 0x00000004040b7c36 */ /* 0x000fe20008000000 */
[----:B------:R-:W1:Y:S05]  /*06f0*/  LDCU.64 UR8, c[0x0][0x388] ;  /* 0x00007100ff0877ac */ /* 0x000e6a0008000a00 */
[----:B------:R-:W2:Y:S01]  /*0700*/  LDC.64 R8, c[0x0][0x380] ;  /* 0x0000e000ff087b82 */ /* 0x000ea20000000a00 */
[----:B0-----:R-:W-:-:S06]  /*0710*/  IMAD.WIDE.U32 R12, R11, 0x8, R12 ;  /* 0x000000080b0c7825 */ /* 0x001fcc00078e000c */
[----:B------:R-:W3:Y:S01]  /*0720*/  LDG.E.64 R12, desc[UR12][R12.64] ;  /* 0x0000000c0c0c7981 */ /* 0x000ee2000c1e1b00 */
[----:B--2---:R-:W-:-:S05]  /*0730*/  IMAD.WIDE R8, R7, 0x8, R8 ;  /* 0x0000000807087825 */ /* 0x004fca00078e0208 */
[----:B------:R-:W3:Y:S01]  /*0740*/  LDG.E.64 R10, desc[UR12][R8.64] ;  /* 0x0000000c080a7981 */ /* 0x000ee2000c1e1b00 */
[----:B------:R-:W-:-:S03]  /*0750*/  IADD3 R7, P0, PT, R4, UR4, RZ ;  /* 0x0000000404077c10 */ /* 0x000fc6000ff1e0ff */
[----:B------:R-:W2:Y:S01]  /*0760*/  LDG.E.64 R18, desc[UR12][R8.64+0x10] ;  /* 0x0000100c08127981 */ /* 0x000ea2000c1e1b00 */
[----:B------:R-:W-:Y:S02]  /*0770*/  IADD3.X R14, PT, PT, RZ, RZ, RZ, P0, !PT ;  /* 0x000000ffff0e7210 */ /* 0x000fe400007fe4ff */
[C---:B-1----:R-:W-:Y:S01]  /*0780*/  LEA R6, P0, R7.reuse, UR8, 0x3 ;  /* 0x0000000807067c11 */ /* 0x042fe2000f8018ff */
[----:B------:R-:W4:Y:S03]  /*0790*/  LDG.E.64 R24, desc[UR12][R8.64+0x38] ;  /* 0x0000380c08187981 */ /* 0x000f26000c1e1b00 */
[----:B------:R-:W-:Y:S02]  /*07a0*/  LEA.HI.X R7, R7, UR9, R14, 0x3, P0 ;  /* 0x0000000907077c11 */ /* 0x000fe400080f1c0e */
[----:B------:R-:W5:Y:S04]  /*07b0*/  LDG.E.64 R14, desc[UR12][R8.64+0x8] ;  /* 0x0000080c080e7981 */ /* 0x000f68000c1e1b00 */
[----:B------:R-:W5:Y:S04]  /*07c0*/  LDG.E.64 R16, desc[UR12][R6.64+0x8] ;  /* 0x0000080c06107981 */ /* 0x000f68000c1e1b00 */
[----:B------:R-:W2:Y:S04]  /*07d0*/  LDG.E.64 R20, desc[UR12][R6.64+0x10] ;  /* 0x0000100c06147981 */ /* 0x000ea8000c1e1b00 */
[----:B------:R-:W4:Y:S01]  /*07e0*/  LDG.E.64 R26, desc[UR12][R6.64+0x38] ;  /* 0x0000380c061a7981 */ /* 0x000f22000c1e1b00 */
[----:B---3--:R-:W-:-:S03]  /*07f0*/  DFMA R22, R10, R12, R22 ;  /* 0x0000000c0a16722b */ /* 0x008fc60000000016 */
[----:B------:R-:W3:Y:S04]  /*0800*/  LDG.E.64 R10, desc[UR12][R8.64+0x18] ;  /* 0x0000180c080a7981 */ /* 0x000ee8000c1e1b00 */
[----:B------:R-:W3:Y:S01]  /*0810*/  LDG.E.64 R12, desc[UR12][R6.64+0x18] ;  /* 0x0000180c060c7981 */ /* 0x000ee2000c1e1b00 */
[----:B-----5:R-:W-:-:S03]  /*0820*/  DFMA R22, R14, R16, R22 ;  /* 0x000000100e16722b */ /* 0x020fc60000000016 */
[----:B------:R-:W5:Y:S04]  /*0830*/  LDG.E.64 R14, desc[UR12][R8.64+0x20] ;  /* 0x0000200c080e7981 */ /* 0x000f68000c1e1b00 */
[----:B------:R-:W5:Y:S01]  /*0840*/  LDG.E.64 R16, desc[UR12][R6.64+0x20] ;  /* 0x0000200c06107981 */ /* 0x000f62000c1e1b00 */
[----:B--2---:R-:W-:-:S03]  /*0850*/  DFMA R22, R18, R20, R22 ;  /* 0x000000141216722b */ /* 0x004fc60000000016 */
[----:B------:R-:W2:Y:S04]  /*0860*/  LDG.E.64 R18, desc[UR12][R8.64+0x28] ;  /* 0x0000280c08127981 */ /* 0x000ea8000c1e1b00 */
[----:B------:R-:W2:Y:S01]  /*0870*/  LDG.E.64 R20, desc[UR12][R6.64+0x28] ;  /* 0x0000280c06147981 */ /* 0x000ea2000c1e1b00 */
[----:B---3--:R-:W-:-:S03]  /*0880*/  DFMA R10, R10, R12, R22 ;  /* 0x0000000c0a0a722b */ /* 0x008fc60000000016 */
[----:B------:R-:W3:Y:S04]  /*0890*/  LDG.E.64 R12, desc[UR12][R8.64+0x30] ;  /* 0x0000300c080c7981 */ /* 0x000ee8000c1e1b00 */
[----:B------:R-:W3:Y:S01]  /*08a0*/  LDG.E.64 R22, desc[UR12][R6.64+0x30] ;  /* 0x0000300c06167981 */ /* 0x000ee2000c1e1b00 */
[----:B-----5:R-:W-:-:S08]  /*08b0*/  DFMA R10, R14, R16, R10 ;  /* 0x000000100e0a722b */ /* 0x020fd0000000000a */
[----:B--2---:R-:W-:Y:S01]  /*08c0*/  DFMA R10, R18, R20, R10 ;  /* 0x00000014120a722b */ /* 0x004fe2000000000a */
[----:B------:R-:W-:-:S07]  /*08d0*/  UIADD3 UR4, UPT, UPT, UR4, 0x8, URZ ;  /* 0x0000000804047890 */ /* 0x000fce000fffe0ff */
[----:B---3--:R-:W-:-:S08]  /*08e0*/  DFMA R22, R12, R22, R10 ;  /* 0x000000160c16722b */ /* 0x008fd0000000000a */
[----:B----4-:R-:W-:-:S11]  /*08f0*/  DFMA R22, R24, R26, R22 ;  /* 0x0000001a1816722b */ /* 0x010fd60000000016 */
.L_x_62:
[----:B------:R-:W-:Y:S05]  /*0900*/  BRA.U !UP1, `(.L_x_59) ;  /* 0x0000000109c47547 */ /* 0x000fea000b800000 */
[----:B------:R-:W-:Y:S02]  /*0910*/  UISETP.GE.U32.AND UP0, UPT, UR6, 0x4, UPT ;  /* 0x000000040600788c */ /* 0x000fe4000bf06070 */
[----:B------:R-:W-:-:S04]  /*0920*/  ULOP3.LUT UR5, UR7, 0x3, URZ, 0xc0, !UPT ;  /* 0x0000000307057892 */ /* 0x000fc8000f8ec0ff */
[----:B------:R-:W-:-:S03]  /*0930*/  UISETP.NE.AND UP1, UPT, UR5, URZ, UPT ;  /* 0x000000ff0500728c */ /* 0x000fc6000bf25270 */
[----:B------:R-:W-:Y:S08]  /*0940*/  BRA.U !UP0, `(.L_x_63) ;  /* 0x0000000108607547 */ /* 0x000ff0000b800000 */
[----:B------:R-:W0:Y:S01]  /*0950*/  LDC.64 R6, c[0x0][0x388] ;  /* 0x0000e200ff067b82 */ /* 0x000e220000000a00 */
[----:B------:R-:W1:Y:S01]  /*0960*/  LDCU.64 UR6, c[0x0][0x388] ;  /* 0x00007100ff0677ac */ /* 0x000e620008000a00 */
[C---:B------:R-:W-:Y:S01]  /*0970*/  IADD3 R11, PT, PT, R4.reuse, UR4, RZ ;  /* 0x00000004040b7c10 */ /* 0x040fe2000fffe0ff */
[----:B------:R-:W-:Y:S01]  /*0980*/  VIADD R9, R5, UR4 ;  /* 0x0000000405097c36 */ /* 0x000fe20008000000 */
[----:B------:R-:W-:-:S04]  /*0990*/  IADD3 R12, P0, PT, R4, UR4, RZ ;  /* 0x00000004040c7c10 */ /* 0x000fc8000ff1e0ff */
[----:B------:R-:W2:Y:S01]  /*09a0*/  LDC.64 R24, c[0x0][0x380] ;  /* 0x0000e000ff187b82 */ /* 0x000ea20000000a00 */
[----:B0-----:R-:W-:-:S04]  /*09b0*/  IMAD.WIDE.U32 R10, R11, 0x8, R6 ;  /* 0x000000080b0a7825 */ /* 0x001fc800078e0006 */
[----:B------:R-:W-:Y:S01]  /*09c0*/  IMAD.X R7, RZ, RZ, RZ, P0 ;  /* 0x000000ffff077224 */ /* 0x000fe200000e06ff */
[C---:B-1----:R-:W-:Y:S01]  /*09d0*/  LEA R6, P0, R12.reuse, UR6, 0x3 ;  /* 0x000000060c067c11 */ /* 0x042fe2000f8018ff */
[----:B------:R-:W3:Y:S01]  /*09e0*/  LDG.E.64 R10, desc[UR12][R10.64] ;  /* 0x0000000c0a0a7981 */ /* 0x000ee2000c1e1b00 */
[----:B--2---:R-:W-:Y:S02]  /*09f0*/  IMAD.WIDE R24, R9, 0x8, R24 ;  /* 0x0000000809187825 */ /* 0x004fe400078e0218 */
[----:B------:R-:W-:-:S03]  /*0a00*/  LEA.HI.X R7, R12, UR7, R7, 0x3, P0 ;  /* 0x000000070c077c11 */ /* 0x000fc600080f1c07 */
[----:B------:R-:W3:Y:S04]  /*0a10*/  LDG.E.64 R8, desc[UR12][R24.64] ;  /* 0x0000000c18087981 */ /* 0x000ee8000c1e1b00 */
[----:B------:R-:W2:Y:S04]  /*0a20*/  LDG.E.64 R12, desc[UR12][R24.64+0x8] ;  /* 0x0000080c180c7981 */ /* 0x000ea8000c1e1b00 */
[----:B------:R-:W2:Y:S04]  /*0a30*/  LDG.E.64 R14, desc[UR12][R6.64+0x8] ;  /* 0x0000080c060e7981 */ /* 0x000ea8000c1e1b00 */
[----:B------:R-:W4:Y:S04]  /*0a40*/  LDG.E.64 R16, desc[UR12][R24.64+0x10] ;  /* 0x0000100c18107981 */ /* 0x000f28000c1e1b00 */
[----:B------:R-:W4:Y:S04]  /*0a50*/  LDG.E.64 R18, desc[UR12][R6.64+0x10] ;  /* 0x0000100c06127981 */ /* 0x000f28000c1e1b00 */
[----:B------:R-:W5:Y:S04]  /*0a60*/  LDG.E.64 R20, desc[UR12][R24.64+0x18] ;  /* 0x0000180c18147981 */ /* 0x000f68000c1e1b00 */
[----:B------:R-:W5:Y:S01]  /*0a70*/  LDG.E.64 R26, desc[UR12][R6.64+0x18] ;  /* 0x0000180c061a7981 */ /* 0x000f62000c1e1b00 */
[----:B------:R-:W-:Y:S01]  /*0a80*/  UIADD3 UR4, UPT, UPT, UR4, 0x4, URZ ;  /* 0x0000000404047890 */ /* 0x000fe2000fffe0ff */
[----:B---3--:R-:W-:-:S08]  /*0a90*/  DFMA R8, R8, R10, R22 ;  /* 0x0000000a0808722b */ /* 0x008fd00000000016 */
[----:B--2---:R-:W-:-:S08]  /*0aa0*/  DFMA R8, R12, R14, R8 ;  /* 0x0000000e0c08722b */ /* 0x004fd00000000008 */
[----:B----4-:R-:W-:-:S08]  /*0ab0*/  DFMA R8, R16, R18, R8 ;  /* 0x000000121008722b */ /* 0x010fd00000000008 */
[----:B-----5:R-:W-:-:S11]  /*0ac0*/  DFMA R22, R20, R26, R8 ;  /* 0x0000001a1416722b */ /* 0x020fd60000000008 */
.L_x_63:
[----:B------:R-:W-:Y:S05]  /*0ad0*/  BRA.U !UP1, `(.L_x_59) ;  /* 0x0000000109507547 */ /* 0x000fea000b800000 */
[----:B------:R-:W0:Y:S01]  /*0ae0*/  LDC.64 R8, c[0x0][0x388] ;  /* 0x0000e200ff087b82 */ /* 0x000e220000000a00 */
[----:B------:R-:W-:Y:S01]  /*0af0*/  IADD3 R11, PT, PT, R4, UR4, RZ ;  /* 0x00000004040b7c10 */ /* 0x000fe2000fffe0ff */
[----:B------:R-:W-:-:S06]  /*0b00*/  UIADD3 UR5, UPT, UPT, -UR5, URZ, URZ ;  /* 0x000000ff05057290 */ /* 0x000fcc000fffe1ff */
[----:B------:R-:W1:Y:S01]  /*0b10*/  LDC.64 R6, c[0x0][0x380] ;  /* 0x0000e000ff067b82 */ /* 0x000e620000000a00 */
[----:B0-----:R-:W-:-:S04]  /*0b20*/  IMAD.WIDE.U32 R8, R11, 0x8, R8 ;  /* 0x000000080b087825 */ /* 0x001fc800078e0008 */
[----:B------:R-:W-:Y:S01]  /*0b30*/  IMAD.MOV.U32 R10, RZ, RZ, R8 ;  /* 0x000000ffff0a7224 */ /* 0x000fe200078e0008 */
[----:B------:R-:W-:Y:S01]  /*0b40*/  MOV R13, R9 ;  /* 0x00000009000d7202 */ /* 0x000fe20000000f00 */
[----:B------:R-:W-:-:S07]  /*0b50*/  VIADD R11, R5, UR4 ;  /* 0x00000004050b7c36 */ /* 0x000fce0008000000 */
.L_x_64:
[----:B-1----:R-:W-:Y:S01]  /*0b60*/  IMAD.WIDE R4, R11, 0x8, R6 ;  /* 0x000000080b047825 */ /* 0x002fe200078e0206 */
[----:B------:R-:W-:-:S03]  /*0b70*/  MOV R8, R10 ;  /* 0x0000000a00087202 */ /* 0x000fc60000000f00 */
[----:B------:R-:W-:Y:S02]  /*0b80*/  IMAD.MOV.U32 R9, RZ, RZ, R13 ;  /* 0x000000ffff097224 */ /* 0x000fe400078e000d */
[----:B------:R-:W2:Y:S04]  /*0b90*/  LDG.E.64 R4, desc[UR12][R4.64] ;  /* 0x0000000c04047981 */ /* 0x000ea8000c1e1b00 */
[----:B------:R-:W2:Y:S01]  /*0ba0*/  LDG.E.64 R8, desc[UR12][R8.64] ;  /* 0x0000000c08087981 */ /* 0x000ea2000c1e1b00 */
[----:B------:R-:W-:Y:S01]  /*0bb0*/  UIADD3 UR5, UPT, UPT, UR5, 0x1, URZ ;  /* 0x0000000105057890 */ /* 0x000fe2000fffe0ff */
[----:B------:R-:W-:Y:S02]  /*0bc0*/  IADD3 R10, P0, PT, R10, 0x8, RZ ;  /* 0x000000080a0a7810 */ /* 0x000fe40007f1e0ff */
[----:B------:R-:W-:Y:S01]  /*0bd0*/  IADD3 R11, PT, PT, R11, 0x1, RZ ;  /* 0x000000010b0b7810 */ /* 0x000fe20007ffe0ff */
[----:B------:R-:W-:Y:S01]  /*0be0*/  UISETP.NE.AND UP0, UPT, UR5, URZ, UPT ;  /* 0x000000ff0500728c */ /* 0x000fe2000bf05270 */
[----:B------:R-:W-:Y:S01]  /*0bf0*/  IADD3.X R13, PT, PT, RZ, R13, RZ, P0, !PT ;  /* 0x0000000dff0d7210 */ /* 0x000fe200007fe4ff */
[----:B--2---:R-:W-:-:S07]  /*0c00*/  DFMA R22, R4, R8, R22 ;  /* 0x000000080416722b */ /* 0x004fce0000000016 */
[----:B------:R-:W-:Y:S05]  /*0c10*/  BRA.U UP0, `(.L_x_64) ;  /* 0xfffffffd00d07547 */ /* 0x000fea000b83ffff */
.L_x_59:
[----:B------:R-:W0:Y:S01]  /*0c20*/  LDC.64 R4, c[0x0][0x390] ;  /* 0x0000e400ff047b82 */ /* 0x000e220000000a00 */
[----:B------:R-:W-:-:S04]  /*0c30*/  IMAD R3, R3, UR11, R0 ;  /* 0x0000000b03037c24 */ /* 0x000fc8000f8e0200 */
[----:B------:R-:W-:-:S04]  /*0c40*/  IMAD R3, R3, UR14, R2 ;  /* 0x0000000e03037c24 */ /* 0x000fc8000f8e0202 */
[----:B0-----:R-:W-:-:S05]  /*0c50*/  IMAD.WIDE R2, R3, 0x8, R4 ;  /* 0x0000000803027825 */ /* 0x001fca00078e0204 */
[----:B------:R-:W-:Y:S01]  /*0c60*/  STG.E.64 desc[UR12][R2.64], R22 ;  /* 0x0000001602007986 */ /* 0x000fe2000c101b0c */
[----:B------:R-:W-:Y:S05]  /*0c70*/  EXIT ;  /* 0x000000000000794d */ /* 0x000fea0003800000 */
.L_x_65:
        /* <DEDUP_REMOVED lines=16> */
.L_x_72:


//--------------------- .nv.shared.reserved.0     --------------------------
	.section	.nv.shared.reserved.0,"aw",@nobits
	.weak		__nv_reservedSMEM_offset_0_alias
	.size		__nv_reservedSMEM_offset_0_alias, 0, 64
	.other		__nv_reservedSMEM_offset_0_alias,@"STO_CUDA_RESERVED_SHARED STV_DEFAULT"
__nv_reservedSMEM_offset_0_alias:
	.zero		0
	.zero		64


//--------------------- .nv.constant0._Z21segunda_multiplicacaoPdS_S_iiii --------------------------
	.section	.nv.constant0._Z21segunda_multiplicacaoPdS_S_iiii,"a",@progbits
	.sectionflags	@""
	.align	4
.nv.constant0._Z21segunda_multiplicacaoPdS_S_iiii:
	.zero		936


//--------------------- .nv.constant0._Z7softmaxPdiii --------------------------
	.section	.nv.constant0._Z7softmaxPdiii,"a",@progbits
	.sectionflags	@""
	.align	4
.nv.constant0._Z7softmaxPdiii:
	.zero		916


//--------------------- .nv.constant0._Z22primeira_multiplicacaoPdS_S_iiidi --------------------------
	.section	.nv.constant0._Z22primeira_multiplicacaoPdS_S_iiidi,"a",@progbits
	.sectionflags	@""
	.align	4
.nv.constant0._Z22primeira_multiplicacaoPdS_S_iiidi:
	.zero		948


//--------------------- .nv.constant0._Z8transporPdS_iii --------------------------
	.section	.nv.constant0._Z8transporPdS_iii,"a",@progbits
	.sectionflags	@""
	.align	4
.nv.constant0._Z8transporPdS_iii:
	.zero		924


//--------------------- .nv.constant0._Z20transformacao_linearPdS_S_iiii --------------------------
	.section	.nv.constant0._Z20transformacao_linearPdS_S_iiii,"a",@progbits
	.sectionflags	@""
	.align	4
.nv.constant0._Z20transformacao_linearPdS_S_iiii:
	.zero		936


//--------------------- SYMBOLS --------------------------

	.type		.nv.reservedSmem.offset0,@object
	.size		.nv.reservedSmem.offset0,0x4
